// auto-generated by cutlass_sweep.fmha — config: {"arch": "sm_90", "direction": "fwd", "dtype": "fp16", "head_dim": 160, "mask": "causal", "schedule": "pingpong", "tile_kv": 128, "tile_q": 128}
#include "cutlass/cutlass.h"
#include "cute/tensor.hpp"
#include "cutlass/device_kernel.h"
#include "cutlass/kernel_hardware_info.h"
#include "88_hopper_fmha/collective/fmha_fusion.hpp"
#include "88_hopper_fmha/kernel/fmha_kernel_builder.hpp"

using namespace cute;
using Element = cutlass::half_t;
using TileShape = Shape<_128, _128, _160>;
using StrideQ = cute::tuple<int, _1, cute::tuple<int, int>>;
using StrideK = cute::tuple<int, _1, cute::tuple<int, int>>;
using StrideV = cute::tuple<int, cute::_1, cute::tuple<int, int>>;

using Kernel = typename cutlass::fmha::kernel::FmhaBuilder<
    Element, float, float,
    TileShape, StrideQ, StrideK, StrideV,
    cutlass::fmha::collective::CausalFusion,
    cutlass::gemm::KernelTmaWarpSpecializedPingpong
  >::Kernel;

auto* _anchor = &cutlass::device_kernel<Kernel>;


// ===== COMPILED SASS (sm_90a) =====

	.target	sm_90a

	.elftype	@"ET_EXEC"


//--------------------- .note.nv.tkinfo           --------------------------
	.section	.note.nv.tkinfo,"",@"SHT_NOTE"
	.sectionflags	@"SHF_NOTE_NV_TKINFO"
	.tkinfo
        /*0018*/ 	.word	0x00000002
        /*0030*/ 	.string	""
        /*0030*/ 	.string	"ptxas"
        /*0030*/ 	.string	"Cuda compilation tools, release 13.0, V13.0.88"
        /*0030*/ 	.string	"Build cuda_13.0.r13.0/compiler.36424714_0"
        /*0030*/ 	.string	"-arch sm_90a -m 64 "



//--------------------- .note.nv.cuinfo           --------------------------
	.section	.note.nv.cuinfo,"",@"SHT_NOTE"
	.sectionflags	@"SHF_NOTE_NV_CUINFO"
        /*0018*/ 	.short	0x0002
        /*001a*/ 	.short	0x005a
        /*001c*/ 	.short	0x0082
	.zero		2


//--------------------- .nv.info                  --------------------------
	.section	.nv.info,"",@"SHT_CUDA_INFO"
	.align	4


	//----- nvinfo : EIATTR_REGCOUNT
	.align		4
        /*0000*/ 	.byte	0x04, 0x2f
        /*0002*/ 	.short	(.L_16 - .L_15)
	.align		4
.L_15:
        /*0004*/ 	.word	index@(_ZN7cutlass13device_kernelINS_4fmha6kernel28FmhaKernelTmaWarpSpecializedINS1_10collective30FmhaMainloopTmaWarpSpecializedINS_6half_tEffN4cute5tupleIJNS7_1CILi128EEESA_NS9_ILi160EEEEEENS8_IJiNS9_ILi1EEENS8_IJiiEEEEEESF_SF_NS4_12CausalFusionEJNS2_6OptionILNS2_3TagE0ENS9_ILb1EEEEENSH_ILSI_2ESJ_EEEEENS4_15FmhaFwdEpilogueIS6_fNS8_IJNS9_ILi64EEESB_SA_EEEEENS2_23PersistentTileSchedulerEJSK_SL_EEEEEvNT_6ParamsE)
        /*0008*/ 	.word	0x000000a8


	//----- nvinfo : EIATTR_FRAME_SIZE
	.align		4
.L_16:
        /*000c*/ 	.byte	0x04, 0x11
        /*000e*/ 	.short	(.L_18 - .L_17)
	.align		4
.L_17:
        /*0010*/ 	.word	index@($__internal_0_$__cuda_sm20_rcp_rn_f32_slowpath)
        /*0014*/ 	.word	0x00000000


	//----- nvinfo : EIATTR_FRAME_SIZE
	.align		4
.L_18:
        /*0018*/ 	.byte	0x04, 0x11
        /*001a*/ 	.short	(.L_20 - .L_19)
	.align		4
.L_19:
        /*001c*/ 	.word	index@(_ZN7cutlass13device_kernelINS_4fmha6kernel28FmhaKernelTmaWarpSpecializedINS1_10collective30FmhaMainloopTmaWarpSpecializedINS_6half_tEffN4cute5tupleIJNS7_1CILi128EEESA_NS9_ILi160EEEEEENS8_IJiNS9_ILi1EEENS8_IJiiEEEEEESF_SF_NS4_12CausalFusionEJNS2_6OptionILNS2_3TagE0ENS9_ILb1EEEEENSH_ILSI_2ESJ_EEEEENS4_15FmhaFwdEpilogueIS6_fNS8_IJNS9_ILi64EEESB_SA_EEEEENS2_23PersistentTileSchedulerEJSK_SL_EEEEEvNT_6ParamsE)
        /*0020*/ 	.word	0x00000000


	//----- nvinfo : EIATTR_MIN_STACK_SIZE
	.align		4
.L_20:
        /*0024*/ 	.byte	0x04, 0x12
        /*0026*/ 	.short	(.L_22 - .L_21)
	.align		4
.L_21:
        /*0028*/ 	.word	index@(_ZN7cutlass13device_kernelINS_4fmha6kernel28FmhaKernelTmaWarpSpecializedINS1_10collective30FmhaMainloopTmaWarpSpecializedINS_6half_tEffN4cute5tupleIJNS7_1CILi128EEESA_NS9_ILi160EEEEEENS8_IJiNS9_ILi1EEENS8_IJiiEEEEEESF_SF_NS4_12CausalFusionEJNS2_6OptionILNS2_3TagE0ENS9_ILb1EEEEENSH_ILSI_2ESJ_EEEEENS4_15FmhaFwdEpilogueIS6_fNS8_IJNS9_ILi64EEESB_SA_EEEEENS2_23PersistentTileSchedulerEJSK_SL_EEEEEvNT_6ParamsE)
        /*002c*/ 	.word	0x00000000
.L_22:


//--------------------- .nv.compat                --------------------------
	.section	.nv.compat,"",@"SHT_CUDA_COMPAT_INFO"
	.align	4
        /*0000*/ 	.byte	0x02, 0x09, 0x01, 0x00, 0x02, 0x02, 0x04, 0x00, 0x02, 0x05, 0x05, 0x00, 0x03, 0x07, 0x01, 0x01
        /*0010*/ 	.byte	0x02, 0x03, 0x01, 0x00, 0x02, 0x06, 0x01, 0x00, 0x04, 0x0b, 0x08, 0x00, 0x00, 0x00, 0x00, 0x00
        /*0020*/ 	.byte	0x00, 0x00, 0x00, 0x00


//--------------------- .nv.info._ZN7cutlass13device_kernelINS_4fmha6kernel28FmhaKernelTmaWarpSpecializedINS1_10collective30FmhaMainloopTmaWarpSpecializedINS_6half_tEffN4cute5tupleIJNS7_1CILi128EEESA_NS9_ILi160EEEEEENS8_IJiNS9_ILi1EEENS8_IJiiEEEEEESF_SF_NS4_12CausalFusionEJNS2_6OptionILNS2_3TagE0ENS9_ILb1EEEEENSH_ILSI_2ESJ_EEEEENS4_15FmhaFwdEpilogueIS6_fNS8_IJNS9_ILi64EEESB_SA_EEEEENS2_23PersistentTileSchedulerEJSK_SL_EEEEEvNT_6ParamsE --------------------------
	.section	.nv.info._ZN7cutlass13device_kernelINS_4fmha6kernel28FmhaKernelTmaWarpSpecializedINS1_10collective30FmhaMainloopTmaWarpSpecializedINS_6half_tEffN4cute5tupleIJNS7_1CILi128EEESA_NS9_ILi160EEEEEENS8_IJiNS9_ILi1EEENS8_IJiiEEEEEESF_SF_NS4_12CausalFusionEJNS2_6OptionILNS2_3TagE0ENS9_ILb1EEEEENSH_ILSI_2ESJ_EEEEENS4_15FmhaFwdEpilogueIS6_fNS8_IJNS9_ILi64EEESB_SA_EEEEENS2_23PersistentTileSchedulerEJSK_SL_EEEEEvNT_6ParamsE,"",@"SHT_CUDA_INFO"
	.sectionflags	@""
	.align	4


	//----- nvinfo : EIATTR_CUDA_API_VERSION
	.align		4
        /*0000*/ 	.byte	0x04, 0x37
        /*0002*/ 	.short	(.L_24 - .L_23)
.L_23:
        /*0004*/ 	.word	0x00000082


	//----- nvinfo : EIATTR_KPARAM_INFO
	.align		4
.L_24:
        /*0008*/ 	.byte	0x04, 0x17
        /*000a*/ 	.short	(.L_26 - .L_25)
.L_25:
        /*000c*/ 	.word	0x00000000
        /*0010*/ 	.short	0x0000
        /*0012*/ 	.short	0x0070
        /*0014*/ 	.byte	0x00, 0xf0, 0x01, 0x20


	//----- nvinfo : EIATTR_SPARSE_MMA_MASK
	.align		4
.L_26:
        /*0018*/ 	.byte	0x03, 0x50
        /*001a*/ 	.short	0x0000


	//----- nvinfo : EIATTR_MAXREG_COUNT
	.align		4
        /*001c*/ 	.byte	0x03, 0x1b
        /*001e*/ 	.short	0x00a8


	//----- nvinfo : EIATTR_NUM_BARRIERS
	.align		4
        /*0020*/ 	.byte	0x02, 0x4c
        /*0022*/ 	.byte	0x02
	.zero		1


	//----- nvinfo : EIATTR_EXTERNS
	.align		4
        /*0024*/ 	.byte	0x04, 0x0f
        /*0026*/ 	.short	(.L_28 - .L_27)


	//   ....[0]....
	.align		4
.L_27:
        /*0028*/ 	.word	index@(__assertfail)


	//----- nvinfo : EIATTR_MERCURY_ISA_VERSION
	.align		4
.L_28:
        /*002c*/ 	.byte	0x03, 0x5f
        /*002e*/ 	.short	0x0101


	//----- nvinfo : EIATTR_INT_WARP_WIDE_INSTR_OFFSETS
	.align		4
        /*0030*/ 	.byte	0x04, 0x31
        /*0032*/ 	.short	(.L_30 - .L_29)


	//   ....[0]....
.L_29:
        /*0034*/ 	.word	0x00000760


	//   ....[1]....
        /*0038*/ 	.word	0x00000770


	//   ....[2]....
        /*003c*/ 	.word	0x00000780


	//   ....[3]....
        /*0040*/ 	.word	0x00000790


	//   ....[4]....
        /*0044*/ 	.word	0x00000800


	//   ....[5]....
        /*0048*/ 	.word	0x000009e0


	//   ....[6]....
        /*004c*/ 	.word	0x00000a90


	//----- nvinfo : EIATTR_COOP_GROUP_MASK_REGIDS
	.align		4
.L_30:
        /*0050*/ 	.byte	0x04, 0x29
        /*0052*/ 	.short	(.L_32 - .L_31)


	//   ....[0]....
.L_31:
        /*0054*/ 	.word	0xffffffff


	//   ....[1]....
        /*0058*/ 	.word	0xffffffff


	//   ....[2]....
        /*005c*/ 	.word	0xffffffff


	//   ....[3]....
        /*0060*/ 	.word	0xffffffff


	//   ....[4]....
        /*0064*/ 	.word	0xffffffff


	//   ....[5]....
        /*0068*/ 	.word	0xffffffff


	//   ....[6]....
        /*006c*/ 	.word	0xffffffff


	//   ....[7]....
        /*0070*/ 	.word	0xffffffff


	//   ....[8]....
        /*0074*/ 	.word	0xffffffff


	//   ....[9]....
        /*0078*/ 	.word	0xffffffff


	//   ....[10]....
        /*007c*/ 	.word	0xffffffff


	//   ....[11]....
        /*0080*/ 	.word	0xffffffff


	//   ....[12]....
        /*0084*/ 	.word	0xffffffff


	//   ....[13]....
        /*0088*/ 	.word	0xffffffff


	//   ....[14]....
        /*008c*/ 	.word	0xffffffff


	//   ....[15]....
        /*0090*/ 	.word	0xffffffff


	//   ....[16]....
        /*0094*/ 	.word	0xffffffff


	//   ....[17]....
        /*0098*/ 	.word	0xffffffff


	//   ....[18]....
        /*009c*/ 	.word	0xffffffff


	//   ....[19]....
        /*00a0*/ 	.word	0xffffffff


	//   ....[20]....
        /*00a4*/ 	.word	0xffffffff


	//   ....[21]....
        /*00a8*/ 	.word	0xffffffff


	//----- nvinfo : EIATTR_COOP_GROUP_INSTR_OFFSETS
	.align		4
.L_32:
        /*00ac*/ 	.byte	0x04, 0x28
        /*00ae*/ 	.short	(.L_34 - .L_33)


	//   ....[0]....
.L_33:
        /*00b0*/ 	.word	0x00000070


	//   ....[1]....
        /*00b4*/ 	.word	0x000000a0


	//   ....[2]....
        /*00b8*/ 	.word	0x000001d0


	//   ....[3]....
        /*00bc*/ 	.word	0x000003e0


	//   ....[4]....
        /*00c0*/ 	.word	0x000005a0


	//   ....[5]....
        /*00c4*/ 	.word	0x00000700


	//   ....[6]....
        /*00c8*/ 	.word	0x00002360


	//   ....[7]....
        /*00cc*/ 	.word	0x000023a0


	//   ....[8]....
        /*00d0*/ 	.word	0x00002c00


	//   ....[9]....
        /*00d4*/ 	.word	0x00002d10


	//   ....[10]....
        /*00d8*/ 	.word	0x00005780


	//   ....[11]....
        /*00dc*/ 	.word	0x000057b0


	//   ....[12]....
        /*00e0*/ 	.word	0x000060b0


	//   ....[13]....
        /*00e4*/ 	.word	0x000061e0


	//   ....[14]....
        /*00e8*/ 	.word	0x00009760


	//   ....[15]....
        /*00ec*/ 	.word	0x00009860


	//   ....[16]....
        /*00f0*/ 	.word	0x0000a480


	//   ....[17]....
        /*00f4*/ 	.word	0x0000a5b0


	//   ....[18]....
        /*00f8*/ 	.word	0x0000d020


	//   ....[19]....
        /*00fc*/ 	.word	0x0000d060


	//   ....[20]....
        /*0100*/ 	.word	0x0000d0b0


	//   ....[21]....
        /*0104*/ 	.word	0x0000d0c0


	//----- nvinfo : EIATTR_REG_RECONFIG
	.align		4
.L_34:
        /*0108*/ 	.byte	0x01, 0x54
	.zero		2


	//----- nvinfo : EIATTR_SYSCALL_OFFSETS
	.align		4
        /*010c*/ 	.byte	0x04, 0x46
        /*010e*/ 	.short	(.L_36 - .L_35)


	//   ....[0]....
.L_35:
        /*0110*/ 	.word	0x0000de10


	//   ....[1]....
        /*0114*/ 	.word	0x0000df70


	//----- nvinfo : EIATTR_MBARRIER_INSTR_OFFSETS
	.align		4
.L_36:
        /*0118*/ 	.byte	0x04, 0x39
        /*011a*/ 	.short	(.L_38 - .L_37)


	//   ....[0]....
.L_37:
        /*011c*/ 	.word	0x00000390
        /*0120*/ 	.word	0x000000ff
        /*0124*/ 	.word	0x00040450
        /*0128*/ 	.short	0x0100
        /*012a*/ 	.byte	0x08
	.zero		1


	//   ....[1]....
        /*012c*/ 	.word	0x000003a0
        /*0130*/ 	.word	0x000000ff
        /*0134*/ 	.word	0x00040460
        /*0138*/ 	.short	0x0100
        /*013a*/ 	.byte	0x08
	.zero		1


	//   ....[2]....
        /*013c*/ 	.word	0x000003b0
        /*0140*/ 	.word	0x000000ff
        /*0144*/ 	.word	0x00040458
        /*0148*/ 	.short	0x0100
        /*014a*/ 	.byte	0x08
	.zero		1


	//   ....[3]....
        /*014c*/ 	.word	0x000003c0
        /*0150*/ 	.word	0x000000ff
        /*0154*/ 	.word	0x00040468
        /*0158*/ 	.short	0x0100
        /*015a*/ 	.byte	0x08
	.zero		1


	//   ....[4]....
        /*015c*/ 	.word	0x000004f0
        /*0160*/ 	.word	0x000000ff
        /*0164*/ 	.word	0x00040400
        /*0168*/ 	.short	0x0100
        /*016a*/ 	.byte	0x08
	.zero		1


	//   ....[5]....
        /*016c*/ 	.word	0x00000500
        /*0170*/ 	.word	0x000000ff
        /*0174*/ 	.word	0x00040428
        /*0178*/ 	.short	0x0100
        /*017a*/ 	.byte	0x08
	.zero		1


	//   ....[6]....
        /*017c*/ 	.word	0x00000510
        /*0180*/ 	.word	0x000000ff
        /*0184*/ 	.word	0x00040408
        /*0188*/ 	.short	0x0100
        /*018a*/ 	.byte	0x08
	.zero		1


	//   ....[7]....
        /*018c*/ 	.word	0x00000520
        /*0190*/ 	.word	0x000000ff
        /*0194*/ 	.word	0x00040430
        /*0198*/ 	.short	0x0100
        /*019a*/ 	.byte	0x08
	.zero		1


	//   ....[8]....
        /*019c*/ 	.word	0x00000530
        /*01a0*/ 	.word	0x000000ff
        /*01a4*/ 	.word	0x00040410
        /*01a8*/ 	.short	0x0100
        /*01aa*/ 	.byte	0x08
	.zero		1


	//   ....[9]....
        /*01ac*/ 	.word	0x00000540
        /*01b0*/ 	.word	0x000000ff
        /*01b4*/ 	.word	0x00040438
        /*01b8*/ 	.short	0x0100
        /*01ba*/ 	.byte	0x08
	.zero		1


	//   ....[10]....
        /*01bc*/ 	.word	0x00000550
        /*01c0*/ 	.word	0x000000ff
        /*01c4*/ 	.word	0x00040418
        /*01c8*/ 	.short	0x0100
        /*01ca*/ 	.byte	0x08
	.zero		1


	//   ....[11]....
        /*01cc*/ 	.word	0x00000560
        /*01d0*/ 	.word	0x000000ff
        /*01d4*/ 	.word	0x00040440
        /*01d8*/ 	.short	0x0100
        /*01da*/ 	.byte	0x08
	.zero		1


	//   ....[12]....
        /*01dc*/ 	.word	0x00000570
        /*01e0*/ 	.word	0x000000ff
        /*01e4*/ 	.word	0x00040420
        /*01e8*/ 	.short	0x0100
        /*01ea*/ 	.byte	0x08
	.zero		1


	//   ....[13]....
        /*01ec*/ 	.word	0x00000580
        /*01f0*/ 	.word	0x000000ff
        /*01f4*/ 	.word	0x00040448
        /*01f8*/ 	.short	0x0100
        /*01fa*/ 	.byte	0x08
	.zero		1


	//   ....[14]....
        /*01fc*/ 	.word	0x000006b0
        /*0200*/ 	.word	0x000000ff
        /*0204*/ 	.word	0x00040470
        /*0208*/ 	.short	0x0100
        /*020a*/ 	.byte	0x08
	.zero		1


	//   ....[15]....
        /*020c*/ 	.word	0x000006c0
        /*0210*/ 	.word	0x000000ff
        /*0214*/ 	.word	0x00040480
        /*0218*/ 	.short	0x0100
        /*021a*/ 	.byte	0x08
	.zero		1


	//   ....[16]....
        /*021c*/ 	.word	0x000006d0
        /*0220*/ 	.word	0x000000ff
        /*0224*/ 	.word	0x00040478
        /*0228*/ 	.short	0x0100
        /*022a*/ 	.byte	0x08
	.zero		1


	//   ....[17]....
        /*022c*/ 	.word	0x000006e0
        /*0230*/ 	.word	0x000000ff
        /*0234*/ 	.word	0x00040488
        /*0238*/ 	.short	0x0100
        /*023a*/ 	.byte	0x08
	.zero		1


	//   ....[18]....
        /*023c*/ 	.word	0x00000820
        /*0240*/ 	.word	0x000000ff
        /*0244*/ 	.word	0x00040490
        /*0248*/ 	.short	0x0100
        /*024a*/ 	.byte	0x06
	.zero		1


	//   ....[19]....
        /*024c*/ 	.word	0x00000830
        /*0250*/ 	.word	0x000000ff
        /*0254*/ 	.word	0x00040498
        /*0258*/ 	.short	0x0100
        /*025a*/ 	.byte	0x06
	.zero		1


	//   ....[20]....
        /*025c*/ 	.word	0x00000840
        /*0260*/ 	.word	0x000000ff
        /*0264*/ 	.word	0x000404a0
        /*0268*/ 	.short	0x0100
        /*026a*/ 	.byte	0x06
	.zero		1


	//   ....[21]....
        /*026c*/ 	.word	0x00000850
        /*0270*/ 	.word	0x000000ff
        /*0274*/ 	.word	0x000404a8
        /*0278*/ 	.short	0x0100
        /*027a*/ 	.byte	0x06
	.zero		1


	//   ....[22]....
        /*027c*/ 	.word	0x00000950
        /*0280*/ 	.word	0x000000ff
        /*0284*/ 	.word	0x000404c0
        /*0288*/ 	.short	0x0100
        /*028a*/ 	.byte	0x08
	.zero		1


	//   ....[23]....
        /*028c*/ 	.word	0x00000960
        /*0290*/ 	.word	0x000000ff
        /*0294*/ 	.word	0x000404e0
        /*0298*/ 	.short	0x0100
        /*029a*/ 	.byte	0x08
	.zero		1


	//   ....[24]....
        /*029c*/ 	.word	0x00000970
        /*02a0*/ 	.word	0x000000ff
        /*02a4*/ 	.word	0x000404c8
        /*02a8*/ 	.short	0x0100
        /*02aa*/ 	.byte	0x08
	.zero		1


	//   ....[25]....
        /*02ac*/ 	.word	0x00000980
        /*02b0*/ 	.word	0x000000ff
        /*02b4*/ 	.word	0x000404e8
        /*02b8*/ 	.short	0x0100
        /*02ba*/ 	.byte	0x08
	.zero		1


	//   ....[26]....
        /*02bc*/ 	.word	0x00000990
        /*02c0*/ 	.word	0x000000ff
        /*02c4*/ 	.word	0x000404d0
        /*02c8*/ 	.short	0x0100
        /*02ca*/ 	.byte	0x08
	.zero		1


	//   ....[27]....
        /*02cc*/ 	.word	0x000009a0
        /*02d0*/ 	.word	0x000000ff
        /*02d4*/ 	.word	0x000404f0
        /*02d8*/ 	.short	0x0100
        /*02da*/ 	.byte	0x08
	.zero		1


	//   ....[28]....
        /*02dc*/ 	.word	0x000009b0
        /*02e0*/ 	.word	0x000000ff
        /*02e4*/ 	.word	0x000404d8
        /*02e8*/ 	.short	0x0100
        /*02ea*/ 	.byte	0x08
	.zero		1


	//   ....[29]....
        /*02ec*/ 	.word	0x000009c0
        /*02f0*/ 	.word	0x000000ff
        /*02f4*/ 	.word	0x000404f8
        /*02f8*/ 	.short	0x0100
        /*02fa*/ 	.byte	0x08
	.zero		1


	//   ....[30]....
        /*02fc*/ 	.word	0x00000ac0
        /*0300*/ 	.word	0x000000ff
        /*0304*/ 	.word	0x000404b0
        /*0308*/ 	.short	0x0100
        /*030a*/ 	.byte	0x06
	.zero		1


	//   ....[31]....
        /*030c*/ 	.word	0x00001370
        /*0310*/ 	.word	0x000000ff
        /*0314*/ 	.word	0x00040450
        /*0318*/ 	.short	0x010a
        /*031a*/ 	.byte	0x04
	.zero		1


	//   ....[32]....
        /*031c*/ 	.word	0x00001420
        /*0320*/ 	.word	0x000000ff
        /*0324*/ 	.word	0x00040400
        /*0328*/ 	.short	0x010a
        /*032a*/ 	.byte	0x05
	.zero		1


	//   ....[33]....
        /*032c*/ 	.word	0x00001440
        /*0330*/ 	.word	0x000000ff
        /*0334*/ 	.word	0xfffffff8
        /*0338*/ 	.short	0x010a
        /*033a*/ 	.byte	0x39
	.zero		1


	//   ....[34]....
        /*033c*/ 	.word	0x00003ea0
        /*0340*/ 	.word	0x00000000
        /*0344*/ 	.word	0x00000000
        /*0348*/ 	.short	0x0101
        /*034a*/ 	.byte	0x04
	.zero		1


	//   ....[35]....
        /*034c*/ 	.word	0x00004120
        /*0350*/ 	.word	0x000000ff
        /*0354*/ 	.word	0x00040400
        /*0358*/ 	.short	0x010a
        /*035a*/ 	.byte	0x06
	.zero		1


	//   ....[36]....
        /*035c*/ 	.word	0x00005040
        /*0360*/ 	.word	0x000000ff
        /*0364*/ 	.word	0x00000000
        /*0368*/ 	.short	0x0101
        /*036a*/ 	.byte	0x05
	.zero		1


	//   ....[37]....
        /*036c*/ 	.word	0x00005170
        /*0370*/ 	.word	0x000000ff
        /*0374*/ 	.word	0x00040400
        /*0378*/ 	.short	0x010a
        /*037a*/ 	.byte	0x06
	.zero		1


	//   ....[38]....
        /*037c*/ 	.word	0x00007350
        /*0380*/ 	.word	0x000000ff
        /*0384*/ 	.word	0x00040400
        /*0388*/ 	.short	0x010a
        /*038a*/ 	.byte	0x0a
	.zero		1


	//   ....[39]....
        /*038c*/ 	.word	0x00007a20
        /*0390*/ 	.word	0x000000ff
        /*0394*/ 	.word	0x00040400
        /*0398*/ 	.short	0x010a
        /*039a*/ 	.byte	0x0a
	.zero		1


	//   ....[40]....
        /*039c*/ 	.word	0x00008910
        /*03a0*/ 	.word	0x000000ff
        /*03a4*/ 	.word	0x00000000
        /*03a8*/ 	.short	0x0101
        /*03aa*/ 	.byte	0x0a
	.zero		1


	//   ....[41]....
        /*03ac*/ 	.word	0x000089c0
        /*03b0*/ 	.word	0x000000ff
        /*03b4*/ 	.word	0x00000000
        /*03b8*/ 	.short	0x0101
        /*03ba*/ 	.byte	0x04
	.zero		1


	//   ....[42]....
        /*03bc*/ 	.word	0x00008b60
        /*03c0*/ 	.word	0x000000ff
        /*03c4*/ 	.word	0x00040400
        /*03c8*/ 	.short	0x010a
        /*03ca*/ 	.byte	0x06
	.zero		1


	//   ....[43]....
        /*03cc*/ 	.word	0x0000b710
        /*03d0*/ 	.word	0x000000ff
        /*03d4*/ 	.word	0x00040400
        /*03d8*/ 	.short	0x010a
        /*03da*/ 	.byte	0x0a
	.zero		1


	//   ....[44]....
        /*03dc*/ 	.word	0x0000be20
        /*03e0*/ 	.word	0x000000ff
        /*03e4*/ 	.word	0x00040400
        /*03e8*/ 	.short	0x010a
        /*03ea*/ 	.byte	0x0a
	.zero		1


	//   ....[45]....
        /*03ec*/ 	.word	0x0000cd10
        /*03f0*/ 	.word	0x000000ff
        /*03f4*/ 	.word	0x00000000
        /*03f8*/ 	.short	0x0101
        /*03fa*/ 	.byte	0x0a
	.zero		1


	//   ....[46]....
        /*03fc*/ 	.word	0x0000cdc0
        /*0400*/ 	.word	0x000000ff
        /*0404*/ 	.word	0x00000000
        /*0408*/ 	.short	0x0101
        /*040a*/ 	.byte	0x04
	.zero		1


	//   ....[47]....
        /*040c*/ 	.word	0x0000cf70
        /*0410*/ 	.word	0x000000ff
        /*0414*/ 	.word	0x00000000
        /*0418*/ 	.short	0x0101
        /*041a*/ 	.byte	0x05
	.zero		1


	//   ....[48]....
        /*041c*/ 	.word	0x0000cff0
        /*0420*/ 	.word	0x000000ff
        /*0424*/ 	.word	0x00000000
        /*0428*/ 	.short	0x0101
        /*042a*/ 	.byte	0x04
	.zero		1


	//   ....[49]....
        /*042c*/ 	.word	0x0000d6f0
        /*0430*/ 	.word	0x000000ff
        /*0434*/ 	.word	0x00000008
        /*0438*/ 	.short	0x010a
        /*043a*/ 	.byte	0x39
	.zero		1


	//   ....[50]....
        /*043c*/ 	.word	0x0000f1b0
        /*0440*/ 	.word	0x00000000
        /*0444*/ 	.word	0x00040490
        /*0448*/ 	.short	0x0101
        /*044a*/ 	.byte	0x26
	.zero		1


	//   ....[51]....
        /*044c*/ 	.word	0x0000f570
        /*0450*/ 	.word	0x00000007
        /*0454*/ 	.word	0x00040460
        /*0458*/ 	.short	0x010a
        /*045a*/ 	.byte	0x3f
	.zero		1


	//   ....[52]....
        /*045c*/ 	.word	0x0000f940
        /*0460*/ 	.word	0x00000007
        /*0464*/ 	.word	0x000404b0
        /*0468*/ 	.short	0x0101
        /*046a*/ 	.byte	0x3f
	.zero		1


	//   ....[53]....
        /*046c*/ 	.word	0x0000f950
        /*0470*/ 	.word	0x00000007
        /*0474*/ 	.word	0x000404b0
        /*0478*/ 	.short	0x010a
        /*047a*/ 	.byte	0x3f
	.zero		1


	//   ....[54]....
        /*047c*/ 	.word	0x0000f9f0
        /*0480*/ 	.word	0x00000004
        /*0484*/ 	.word	0x00040460
        /*0488*/ 	.short	0x010a
        /*048a*/ 	.byte	0x3f
	.zero		1


	//   ....[55]....
        /*048c*/ 	.word	0x00010160
        /*0490*/ 	.word	0x00000008
        /*0494*/ 	.word	0x00040428
        /*0498*/ 	.short	0x010a
        /*049a*/ 	.byte	0x3f
	.zero		1


	//   ....[56]....
        /*049c*/ 	.word	0x00010510
        /*04a0*/ 	.word	0x00000005
        /*04a4*/ 	.word	0x000404b0
        /*04a8*/ 	.short	0x0101
        /*04aa*/ 	.byte	0x3f
	.zero		1


	//   ....[57]....
        /*04ac*/ 	.word	0x00010520
        /*04b0*/ 	.word	0x00000005
        /*04b4*/ 	.word	0x000404b0
        /*04b8*/ 	.short	0x010a
        /*04ba*/ 	.byte	0x3f
	.zero		1


	//   ....[58]....
        /*04bc*/ 	.word	0x000105d0
        /*04c0*/ 	.word	0x00000007
        /*04c4*/ 	.word	0x00040428
        /*04c8*/ 	.short	0x010a
        /*04ca*/ 	.byte	0x3f
	.zero		1


	//   ....[59]....
        /*04cc*/ 	.word	0x000109d0
        /*04d0*/ 	.word	0x00000007
        /*04d4*/ 	.word	0x00040428
        /*04d8*/ 	.short	0x010a
        /*04da*/ 	.byte	0x3f
	.zero		1


	//   ....[60]....
        /*04dc*/ 	.word	0x00010da0
        /*04e0*/ 	.word	0x00000007
        /*04e4*/ 	.word	0x00040428
        /*04e8*/ 	.short	0x010a
        /*04ea*/ 	.byte	0x3f
	.zero		1


	//   ....[61]....
        /*04ec*/ 	.word	0x000111c0
        /*04f0*/ 	.word	0x00000003
        /*04f4*/ 	.word	0x00040450
        /*04f8*/ 	.short	0x010a
        /*04fa*/ 	.byte	0x3f
	.zero		1


	//   ....[62]....
        /*04fc*/ 	.word	0x00011220
        /*0500*/ 	.word	0x00000005
        /*0504*/ 	.word	0x00040400
        /*0508*/ 	.short	0x010a
        /*050a*/ 	.byte	0x3f
	.zero		1


	//   ....[63]....
        /*050c*/ 	.word	0x00011280
        /*0510*/ 	.word	0x00000000
        /*0514*/ 	.word	0xfffffff8
        /*0518*/ 	.short	0x010a
        /*051a*/ 	.byte	0x3f
	.zero		1


	//   ....[64]....
        /*051c*/ 	.word	0x000112e0
        /*0520*/ 	.word	0x00000009
        /*0524*/ 	.word	0x00040400
        /*0528*/ 	.short	0x010a
        /*052a*/ 	.byte	0x3f
	.zero		1


	//   ....[65]....
        /*052c*/ 	.word	0x00011340
        /*0530*/ 	.word	0x00000006
        /*0534*/ 	.word	0x00040400
        /*0538*/ 	.short	0x010a
        /*053a*/ 	.byte	0x3f
	.zero		1


	//   ....[66]....
        /*053c*/ 	.word	0x000113a0
        /*0540*/ 	.word	0x00000008
        /*0544*/ 	.word	0x00040400
        /*0548*/ 	.short	0x010a
        /*054a*/ 	.byte	0x3f
	.zero		1


	//   ....[67]....
        /*054c*/ 	.word	0x00011400
        /*0550*/ 	.word	0x00000006
        /*0554*/ 	.word	0x00040400
        /*0558*/ 	.short	0x010a
        /*055a*/ 	.byte	0x3f
	.zero		1


	//   ....[68]....
        /*055c*/ 	.word	0x00011460
        /*0560*/ 	.word	0x00000008
        /*0564*/ 	.word	0x00040400
        /*0568*/ 	.short	0x010a
        /*056a*/ 	.byte	0x3f
	.zero		1


	//   ....[69]....
        /*056c*/ 	.word	0x000114c0
        /*0570*/ 	.word	0x00000003
        /*0574*/ 	.word	0x00000008
        /*0578*/ 	.short	0x010a
        /*057a*/ 	.byte	0x3f
	.zero		1


	//   ....[70]....
        /*057c*/ 	.word	0x00011590
        /*0580*/ 	.word	0x00000007
        /*0584*/ 	.word	0x00040460
        /*0588*/ 	.short	0x010a
        /*058a*/ 	.byte	0x3f
	.zero		1


	//   ....[71]....
        /*058c*/ 	.word	0x000115e0
        /*0590*/ 	.word	0x00000007
        /*0594*/ 	.word	0x000404b0
        /*0598*/ 	.short	0x010a
        /*059a*/ 	.byte	0x3f
	.zero		1


	//   ....[72]....
        /*059c*/ 	.word	0x00011630
        /*05a0*/ 	.word	0x00000004
        /*05a4*/ 	.word	0x00040460
        /*05a8*/ 	.short	0x010a
        /*05aa*/ 	.byte	0x3f
	.zero		1


	//   ....[73]....
        /*05ac*/ 	.word	0x00011700
        /*05b0*/ 	.word	0x00000008
        /*05b4*/ 	.word	0x00040428
        /*05b8*/ 	.short	0x010a
        /*05ba*/ 	.byte	0x3f
	.zero		1


	//   ....[74]....
        /*05bc*/ 	.word	0x00011750
        /*05c0*/ 	.word	0x00000005
        /*05c4*/ 	.word	0x000404b0
        /*05c8*/ 	.short	0x010a
        /*05ca*/ 	.byte	0x3f
	.zero		1


	//   ....[75]....
        /*05cc*/ 	.word	0x000117a0
        /*05d0*/ 	.word	0x00000007
        /*05d4*/ 	.word	0x00040428
        /*05d8*/ 	.short	0x010a
        /*05da*/ 	.byte	0x3f
	.zero		1


	//   ....[76]....
        /*05dc*/ 	.word	0x000117f0
        /*05e0*/ 	.word	0x00000007
        /*05e4*/ 	.word	0x00040428
        /*05e8*/ 	.short	0x010a
        /*05ea*/ 	.byte	0x3f
	.zero		1


	//   ....[77]....
        /*05ec*/ 	.word	0x00011840
        /*05f0*/ 	.word	0x00000007
        /*05f4*/ 	.word	0x00040428
        /*05f8*/ 	.short	0x010a
        /*05fa*/ 	.byte	0x3f
	.zero		1


	//----- nvinfo : EIATTR_NUM_MBARRIERS
	.align		4
.L_38:
        /*05fc*/ 	.byte	0x03, 0x38
        /*05fe*/ 	.short	0x001f


	//----- nvinfo : EIATTR_EXIT_INSTR_OFFSETS
	.align		4
        /*0600*/ 	.byte	0x04, 0x1c
        /*0602*/ 	.short	(.L_40 - .L_39)


	//   ....[0]....
.L_39:
        /*0604*/ 	.word	0x00000b20


	//   ....[1]....
        /*0608*/ 	.word	0x00000b90


	//   ....[2]....
        /*060c*/ 	.word	0x0000f1e0


	//   ....[3]....
        /*0610*/ 	.word	0x0000f240


	//   ....[4]....
        /*0614*/ 	.word	0x0000f270


	//   ....[5]....
        /*0618*/ 	.word	0x0000fdb0


	//   ....[6]....
        /*061c*/ 	.word	0x0000fde0


	//   ....[7]....
        /*0620*/ 	.word	0x000111a0


	//----- nvinfo : EIATTR_MAX_THREADS
	.align		4
.L_40:
        /*0624*/ 	.byte	0x04, 0x05
        /*0626*/ 	.short	(.L_42 - .L_41)
.L_41:
        /*0628*/ 	.word	0x00000180
        /*062c*/ 	.word	0x00000001
        /*0630*/ 	.word	0x00000001


	//----- nvinfo : EIATTR_CRS_STACK_SIZE
	.align		4
.L_42:
        /*0634*/ 	.byte	0x04, 0x1e
        /*0636*/ 	.short	(.L_44 - .L_43)
.L_43:
        /*0638*/ 	.word	0x00000000


	//----- nvinfo : EIATTR_CBANK_PARAM_SIZE
	.align		4
.L_44:
        /*063c*/ 	.byte	0x03, 0x19
        /*063e*/ 	.short	0x0870


	//----- nvinfo : EIATTR_PARAM_CBANK
	.align		4
        /*0640*/ 	.byte	0x04, 0x0a
        /*0642*/ 	.short	(.L_46 - .L_45)
	.align		4
.L_45:
        /*0644*/ 	.word	index@(.nv.constant0._ZN7cutlass13device_kernelINS_4fmha6kernel28FmhaKernelTmaWarpSpecializedINS1_10collective30FmhaMainloopTmaWarpSpecializedINS_6half_tEffN4cute5tupleIJNS7_1CILi128EEESA_NS9_ILi160EEEEEENS8_IJiNS9_ILi1EEENS8_IJiiEEEEEESF_SF_NS4_12CausalFusionEJNS2_6OptionILNS2_3TagE0ENS9_ILb1EEEEENSH_ILSI_2ESJ_EEEEENS4_15FmhaFwdEpilogueIS6_fNS8_IJNS9_ILi64EEESB_SA_EEEEENS2_23PersistentTileSchedulerEJSK_SL_EEEEEvNT_6ParamsE)
        /*0648*/ 	.short	0x0210
        /*064a*/ 	.short	0x0870


	//----- nvinfo : EIATTR_SW_WAR
	.align		4
.L_46:
        /*064c*/ 	.byte	0x04, 0x36
        /*064e*/ 	.short	(.L_48 - .L_47)
.L_47:
        /*0650*/ 	.word	0x00000008
.L_48:


//--------------------- .nv.callgraph             --------------------------
	.section	.nv.callgraph,"",@"SHT_CUDA_CALLGRAPH"
	.align	4
	.sectionentsize	8
	.align		4
        /*0000*/ 	.word	0x00000000
	.align		4
        /*0004*/ 	.word	0xffffffff
	.align		4
        /*0008*/ 	.word	index@(_ZN7cutlass13device_kernelINS_4fmha6kernel28FmhaKernelTmaWarpSpecializedINS1_10collective30FmhaMainloopTmaWarpSpecializedINS_6half_tEffN4cute5tupleIJNS7_1CILi128EEESA_NS9_ILi160EEEEEENS8_IJiNS9_ILi1EEENS8_IJiiEEEEEESF_SF_NS4_12CausalFusionEJNS2_6OptionILNS2_3TagE0ENS9_ILb1EEEEENSH_ILSI_2ESJ_EEEEENS4_15FmhaFwdEpilogueIS6_fNS8_IJNS9_ILi64EEESB_SA_EEEEENS2_23PersistentTileSchedulerEJSK_SL_EEEEEvNT_6ParamsE)
	.align		4
        /*000c*/ 	.word	index@(__assertfail)
	.align		4
        /*0010*/ 	.word	0x00000000
	.align		4
        /*0014*/ 	.word	0xfffffffe
	.align		4
        /*0018*/ 	.word	0x00000000
	.align		4
        /*001c*/ 	.word	0xfffffffd
	.align		4
        /*0020*/ 	.word	0x00000000
	.align		4
        /*0024*/ 	.word	0xfffffffc


//--------------------- .nv.constant4             --------------------------
	.section	.nv.constant4,"a",@progbits
	.align	8
	.align		8
.nv.constant4:
        /*0000*/ 	.dword	__assertfail
	.align		8
        /*0008*/ 	.dword	__unnamed_1
	.align		8
        /*0010*/ 	.dword	__unnamed_2
	.align		8
        /*0018*/ 	.dword	_ZN39_INTERNAL_bcc88acb_4_k_cu_be05b021_34204cuda3std3__45__cpo5beginE
	.align		8
        /*0020*/ 	.dword	_ZN39_INTERNAL_bcc88acb_4_k_cu_be05b021_34204cuda3std3__45__cpo3endE
	.align		8
        /*0028*/ 	.dword	_ZN39_INTERNAL_bcc88acb_4_k_cu_be05b021_34204cuda3std3__45__cpo6cbeginE
	.align		8
        /*0030*/ 	.dword	_ZN39_INTERNAL_bcc88acb_4_k_cu_be05b021_34204cuda3std3__45__cpo4cendE
	.align		8
        /*0038*/ 	.dword	_ZN39_INTERNAL_bcc88acb_4_k_cu_be05b021_34204cuda3std3__441_GLOBAL__N__bcc88acb_4_k_cu_be05b021_34206ignoreE
	.align		8
        /*0040*/ 	.dword	_ZN39_INTERNAL_bcc88acb_4_k_cu_be05b021_34204cuda3std3__419piecewise_constructE
	.align		8
        /*0048*/ 	.dword	_ZN39_INTERNAL_bcc88acb_4_k_cu_be05b021_34204cuda3std3__48in_placeE
	.align		8
        /*0050*/ 	.dword	_ZN39_INTERNAL_bcc88acb_4_k_cu_be05b021_34204cuda3std6ranges3__45__cpo4swapE
	.align		8
        /*0058*/ 	.dword	_ZN39_INTERNAL_bcc88acb_4_k_cu_be05b021_34204cuda3std6ranges3__45__cpo9iter_moveE
	.align		8
        /*0060*/ 	.dword	_ZN39_INTERNAL_bcc88acb_4_k_cu_be05b021_34204cute7productE
	.align		8
        /*0068*/ 	.dword	_ZN39_INTERNAL_bcc88acb_4_k_cu_be05b021_34204cute1_E
	.align		8
        /*0070*/ 	.dword	$str$24
	.align		8
        /*0078*/ 	.dword	$str$25


//--------------------- .text._ZN7cutlass13device_kernelINS_4fmha6kernel28FmhaKernelTmaWarpSpecializedINS1_10collective30FmhaMainloopTmaWarpSpecializedINS_6half_tEffN4cute5tupleIJNS7_1CILi128EEESA_NS9_ILi160EEEEEENS8_IJiNS9_ILi1EEENS8_IJiiEEEEEESF_SF_NS4_12CausalFusionEJNS2_6OptionILNS2_3TagE0ENS9_ILb1EEEEENSH_ILSI_2ESJ_EEEEENS4_15FmhaFwdEpilogueIS6_fNS8_IJNS9_ILi64EEESB_SA_EEEEENS2_23PersistentTileSchedulerEJSK_SL_EEEEEvNT_6ParamsE --------------------------
	.section	.text._ZN7cutlass13device_kernelINS_4fmha6kernel28FmhaKernelTmaWarpSpecializedINS1_10collective30FmhaMainloopTmaWarpSpecializedINS_6half_tEffN4cute5tupleIJNS7_1CILi128EEESA_NS9_ILi160EEEEEENS8_IJiNS9_ILi1EEENS8_IJiiEEEEEESF_SF_NS4_12CausalFusionEJNS2_6OptionILNS2_3TagE0ENS9_ILb1EEEEENSH_ILSI_2ESJ_EEEEENS4_15FmhaFwdEpilogueIS6_fNS8_IJNS9_ILi64EEESB_SA_EEEEENS2_23PersistentTileSchedulerEJSK_SL_EEEEEvNT_6ParamsE,"ax",@progbits
	.align	128
.text._ZN7cutlass13device_kernelINS_4fmha6kernel28FmhaKernelTmaWarpSpecializedINS1_10collective30FmhaMainloopTmaWarpSpecializedINS_6half_tEffN4cute5tupleIJNS7_1CILi128EEESA_NS9_ILi160EEEEEENS8_IJiNS9_ILi1EEENS8_IJiiEEEEEESF_SF_NS4_12CausalFusionEJNS2_6OptionILNS2_3TagE0ENS9_ILb1EEEEENSH_ILSI_2ESJ_EEEEENS4_15FmhaFwdEpilogueIS6_fNS8_IJNS9_ILi64EEESB_SA_EEEEENS2_23PersistentTileSchedulerEJSK_SL_EEEEEvNT_6ParamsE:
        .type           _ZN7cutlass13device_kernelINS_4fmha6kernel28FmhaKernelTmaWarpSpecializedINS1_10collective30FmhaMainloopTmaWarpSpecializedINS_6half_tEffN4cute5tupleIJNS7_1CILi128EEESA_NS9_ILi160EEEEEENS8_IJiNS9_ILi1EEENS8_IJiiEEEEEESF_SF_NS4_12CausalFusionEJNS2_6OptionILNS2_3TagE0ENS9_ILb1EEEEENSH_ILSI_2ESJ_EEEEENS4_15FmhaFwdEpilogueIS6_fNS8_IJNS9_ILi64EEESB_SA_EEEEENS2_23PersistentTileSchedulerEJSK_SL_EEEEEvNT_6ParamsE,@function
        .size           _ZN7cutlass13device_kernelINS_4fmha6kernel28FmhaKernelTmaWarpSpecializedINS1_10collective30FmhaMainloopTmaWarpSpecializedINS_6half_tEffN4cute5tupleIJNS7_1CILi128EEESA_NS9_ILi160EEEEEENS8_IJiNS9_ILi1EEENS8_IJiiEEEEEESF_SF_NS4_12CausalFusionEJNS2_6OptionILNS2_3TagE0ENS9_ILb1EEEEENSH_ILSI_2ESJ_EEEEENS4_15FmhaFwdEpilogueIS6_fNS8_IJNS9_ILi64EEESB_SA_EEEEENS2_23PersistentTileSchedulerEJSK_SL_EEEEEvNT_6ParamsE,(.L_x_152 - _ZN7cutlass13device_kernelINS_4fmha6kernel28FmhaKernelTmaWarpSpecializedINS1_10collective30FmhaMainloopTmaWarpSpecializedINS_6half_tEffN4cute5tupleIJNS7_1CILi128EEESA_NS9_ILi160EEEEEENS8_IJiNS9_ILi1EEENS8_IJiiEEEEEESF_SF_NS4_12CausalFusionEJNS2_6OptionILNS2_3TagE0ENS9_ILb1EEEEENSH_ILSI_2ESJ_EEEEENS4_15FmhaFwdEpilogueIS6_fNS8_IJNS9_ILi64EEESB_SA_EEEEENS2_23PersistentTileSchedulerEJSK_SL_EEEEEvNT_6ParamsE)
        .other          _ZN7cutlass13device_kernelINS_4fmha6kernel28FmhaKernelTmaWarpSpecializedINS1_10collective30FmhaMainloopTmaWarpSpecializedINS_6half_tEffN4cute5tupleIJNS7_1CILi128EEESA_NS9_ILi160EEEEEENS8_IJiNS9_ILi1EEENS8_IJiiEEEEEESF_SF_NS4_12CausalFusionEJNS2_6OptionILNS2_3TagE0ENS9_ILb1EEEEENSH_ILSI_2ESJ_EEEEENS4_15FmhaFwdEpilogueIS6_fNS8_IJNS9_ILi64EEESB_SA_EEEEENS2_23PersistentTileSchedulerEJSK_SL_EEEEEvNT_6ParamsE,@"STO_CUDA_ENTRY STV_DEFAULT"
_ZN7cutlass13device_kernelINS_4fmha6kernel28FmhaKernelTmaWarpSpecializedINS1_10collective30FmhaMainloopTmaWarpSpecializedINS_6half_tEffN4cute5tupleIJNS7_1CILi128EEESA_NS9_ILi160EEEEEENS8_IJiNS9_ILi1EEENS8_IJiiEEEEEESF_SF_NS4_12CausalFusionEJNS2_6OptionILNS2_3TagE0ENS9_ILb1EEEEENSH_ILSI_2ESJ_EEEEENS4_15FmhaFwdEpilogueIS6_fNS8_IJNS9_ILi64EEESB_SA_EEEEENS2_23PersistentTileSchedulerEJSK_SL_EEEEEvNT_6ParamsE:
[----:B------:R-:W1:Y:S01]  /*0000*/  LDC R1, c[0x0][0x28] ;  /* 0x00000a00ff017b82 */ /* 0x000e620000000800 */
[----:B------:R-:W2:Y:S07]  /*0010*/  S2R R2, SR_TID.X ;  /* 0x0000000000027919 */ /* 0x000eae0000002100 */
[----:B------:R-:W3:Y:S01]  /*0020*/  S2UR UR6, SR_CTAID.X ;  /* 0x00000000000679c3 */ /* 0x000ee20000002500 */
[----:B------:R-:W-:Y:S01]  /*0030*/  ELECT P1, URZ, PT ;  /* 0x00000000003f782f */ /* 0x000fe20003820000 */
[----:B------:R-:W-:Y:S01]  /*0040*/  BSSY B0, `(.L_x_0) ;  /* 0x0000018000007945 */ /* 0x000fe20003800000 */
[----:B---3--:R-:W-:-:S02]  /*0050*/  MOV R17, UR6 ;  /* 0x0000000600117c02 */ /* 0x008fc40008000f00 */
[----:B--2---:R-:W-:-:S05]  /*0060*/  SHF.R.U32.HI R0, RZ, 0x5, R2 ;  /* 0x00000005ff007819 */ /* 0x004fca0000011602 */
[----:B------:R-:W2:Y:S02]  /*0070*/  SHFL.IDX PT, R3, R0, RZ, 0x1f ;  /* 0x00001fff00037589 */ /* 0x000ea400000e0000 */
[----:B--2---:R-:W-:Y:S02]  /*0080*/  R2UR UR4, R3 ;  /* 0x00000000030472ca */ /* 0x004fe400000e0000 */
[----:B------:R-:W-:-:S06]  /*0090*/  SHF.R.U32.HI R3, RZ, 0x7, R2 ;  /* 0x00000007ff037819 */ /* 0x000fcc0000011602 */
[----:B------:R-:W2:Y:S05]  /*00a0*/  SHFL.IDX PT, R3, R3, RZ, 0x1f ;  /* 0x00001fff03037589 */ /* 0x000eaa00000e0000 */
[----:B------:R-:W-:Y:S02]  /*00b0*/  USHF.R.S32.HI UR5, URZ, 0x1f, UR4 ;  /* 0x0000001f3f057899 */ /* 0x000fe40008011404 */
[----:B------:R-:W-:Y:S02]  /*00c0*/  ISETP.EQ.AND P2, PT, RZ, UR4, P1 ;  /* 0x00000004ff007c0c */ /* 0x000fe40008f42270 */
[----:B------:R-:W-:-:S04]  /*00d0*/  ULEA.HI UR5, UR5, UR4, URZ, 0x2 ;  /* 0x0000000405057291 */ /* 0x000fc8000f8f103f */
[----:B------:R-:W-:-:S04]  /*00e0*/  ULOP3.LUT UR5, UR5, 0xfffffffc, URZ, 0xc0, !UPT ;  /* 0xfffffffc05057892 */ /* 0x000fc8000f8ec03f */
[----:B------:R-:W-:-:S03]  /*00f0*/  UIADD3 UR5, UR4, -UR5, URZ ;  /* 0x8000000504057290 */ /* 0x000fc6000fffe03f */
[----:B-1----:R-:W-:Y:S09]  /*0100*/  @!P2 BRA `(.L_x_1) ;  /* 0x00000000002ca947 */ /* 0x002ff20003800000 */
[----:B------:R-:W-:Y:S02]  /*0110*/  ULDC.64 UR6, c[0x0][0x198] ;  /* 0x0000660000067ab9 */ /* 0x000fe40000000a00 */
[----:B------:R-:W-:Y:S02]  /*0120*/  UIADD3 UR8, UP0, UR6, 0xf0, URZ ;  /* 0x000000f006087890 */ /* 0x000fe4000ff1e03f */
[----:B------:R-:W-:Y:S02]  /*0130*/  UIADD3 UR10, UP1, UR6, 0x1f0, URZ ;  /* 0x000001f0060a7890 */ /* 0x000fe4000ff3e03f */
[----:B------:R-:W-:Y:S02]  /*0140*/  UIADD3 UR6, UP2, UR6, 0x2f0, URZ ;  /* 0x000002f006067890 */ /* 0x000fe4000ff5e03f */
[----:B------:R-:W-:Y:S02]  /*0150*/  UIADD3.X UR9, URZ, UR7, URZ, UP0, !UPT ;  /* 0x000000073f097290 */ /* 0x000fe400087fe43f */
[----:B------:R-:W-:-:S02]  /*0160*/  UIADD3.X UR11, URZ, UR7, URZ, UP1, !UPT ;  /* 0x000000073f0b7290 */ /* 0x000fc40008ffe43f */
[----:B------:R-:W-:-:S05]  /*0170*/  UIADD3.X UR7, URZ, UR7, URZ, UP2, !UPT ;  /* 0x000000073f077290 */ /* 0x000fca00097fe43f */
[----:B------:R1:W-:Y:S02]  /*0180*/  UTMACCTL.PF [UR8] ;  /* 0x00000000080079b9 */ /* 0x0003e40008040000 */
[----:B------:R1:W-:Y:S02]  /*0190*/  UTMACCTL.PF [UR10] ;  /* 0x000000000a0079b9 */ /* 0x0003e40008040000 */
[----:B------:R1:W-:Y:S02]  /*01a0*/  UTMACCTL.PF [UR6] ;  /* 0x00000000060079b9 */ /* 0x0003e40008040000 */
[----:B-1----:R-:W-:Y:S01]  /*01b0*/  NOP ;  /* 0x0000000000007918 */ /* 0x002fe20000000000 */
.L_x_1:
[----:B------:R-:W-:Y:S05]  /*01c0*/  BSYNC B0 ;  /* 0x0000000000007941 */ /* 0x000fea0003800000 */
.L_x_0:
[----:B------:R-:W1:Y:S01]  /*01d0*/  SHFL.IDX PT, R4, R0, RZ, 0x1f ;  /* 0x00001fff00047589 */ /* 0x000e6200000e0000 */
[----:B--2---:R-:W-:Y:S01]  /*01e0*/  R2UR UR55, R3 ;  /* 0x00000000033772ca */ /* 0x004fe200000e0000 */
[----:B------:R-:W-:Y:S02]  /*01f0*/  UISETP.NE.AND UP0, UPT, UR5, 0x1, UPT ;  /* 0x000000010500788c */ /* 0x000fe4000bf05270 */
[----:B------:R-:W-:-:S10]  /*0200*/  UISETP.NE.AND UP1, UPT, UR5, 0x2, UPT ;  /* 0x000000020500788c */ /* 0x000fd4000bf25270 */
[----:B------:R-:W-:Y:S02]  /*0210*/  UIADD3 UR10, UR55, -0x1, URZ ;  /* 0xffffffff370a7890 */ /* 0x000fe4000fffe03f */
[----:B------:R-:W-:Y:S02]  /*0220*/  UISETP.EQ.AND UP2, UPT, UR55, URZ, !UP0 ;  /* 0x0000003f3700728c */ /* 0x000fe4000c742270 */
[----:B------:R-:W-:Y:S02]  /*0230*/  UISETP.EQ.AND UP3, UPT, UR55, URZ, !UP1 ;  /* 0x0000003f3700728c */ /* 0x000fe4000cf62270 */
[----:B------:R-:W-:Y:S02]  /*0240*/  UISETP.GE.U32.AND UP4, UPT, UR10, 0x4, UPT ;  /* 0x000000040a00788c */ /* 0x000fe4000bf86070 */
[----:B------:R-:W-:Y:S01]  /*0250*/  USEL UR59, URZ, 0x1, !UP2 ;  /* 0x000000013f3b7887 */ /* 0x000fe2000d000000 */
[----:B-1----:R-:W-:Y:S01]  /*0260*/  ISETP.NE.AND P0, PT, R4, RZ, PT ;  /* 0x000000ff0400720c */ /* 0x002fe20003f05270 */
[----:B------:R-:W-:Y:S01]  /*0270*/  USEL UR58, URZ, 0x1, !UP3 ;  /* 0x000000013f3a7887 */ /* 0x000fe2000d800000 */
[----:B------:R-:W-:Y:S01]  /*0280*/  MOV R4, UR5 ;  /* 0x0000000500047c02 */ /* 0x000fe20008000f00 */
[----:B------:R-:W-:-:S02]  /*0290*/  USEL UR59, UR59, 0x2, UP4 ;  /* 0x000000023b3b7887 */ /* 0x000fc4000a000000 */
[----:B------:R-:W-:-:S08]  /*02a0*/  USEL UR58, UR58, 0x2, UP4 ;  /* 0x000000023a3a7887 */ /* 0x000fd0000a000000 */
[----:B------:R-:W-:Y:S05]  /*02b0*/  @P0 BRA `(.L_x_2) ;  /* 0x0000000000480947 */ /* 0x000fea0003800000 */
[----:B------:R-:W1:Y:S01]  /*02c0*/  S2UR UR8, SR_CgaCtaId ;  /* 0x00000000000879c3 */ /* 0x000e620000008800 */
[----:B------:R-:W-:Y:S01]  /*02d0*/  UMOV UR4, 0x400 ;  /* 0x0000040000047882 */ /* 0x000fe20000000000 */
[----:B------:R-:W-:Y:S01]  /*02e0*/  UMOV UR5, 0x1 ;  /* 0x0000000100057882 */ /* 0x000fe20000000000 */
[----:B------:R-:W-:Y:S01]  /*02f0*/  UMOV UR6, 0x80 ;  /* 0x0000008000067882 */ /* 0x000fe20000000000 */
[----:B------:R-:W-:Y:S01]  /*0300*/  ELECT P0, URZ, PT ;  /* 0x00000000003f782f */ /* 0x000fe20003800000 */
[----:B------:R-:W-:-:S04]  /*0310*/  UIADD3 UR6, -UR6, 0x100000, URZ ;  /* 0x0010000006067890 */ /* 0x000fc8000fffe13f */
[----:B------:R-:W-:Y:S02]  /*0320*/  USHF.L.U32 UR7, UR6, 0xb, URZ ;  /* 0x0000000b06077899 */ /* 0x000fe4000800063f */
[----:B------:R-:W-:Y:S02]  /*0330*/  USHF.L.U32 UR6, UR6, 0x1, URZ ;  /* 0x0000000106067899 */ /* 0x000fe4000800063f */
[----:B-1----:R-:W-:Y:S02]  /*0340*/  ULEA UR8, UR8, UR4, 0x18 ;  /* 0x0000000408087291 */ /* 0x002fe4000f8ec03f */
[----:B------:R-:W-:-:S04]  /*0350*/  UIADD3 UR4, -UR5, 0x100000, URZ ;  /* 0x0010000005047890 */ /* 0x000fc8000fffe13f */
[----:B------:R-:W-:Y:S02]  /*0360*/  USHF.L.U32 UR5, UR4, 0xb, URZ ;  /* 0x0000000b04057899 */ /* 0x000fe4000800063f */
[----:B------:R-:W-:Y:S01]  /*0370*/  USHF.L.U32 UR4, UR4, 0x1, URZ ;  /* 0x0000000104047899 */ /* 0x000fe2000800063f */
[----:B------:R-:W1:Y:S11]  /*0380*/  FENCE.VIEW.ASYNC.S ;  /* 0x00000000000073c6 */ /* 0x000e760000000000 */
[----:B-1----:R1:W2:Y:S01]  /*0390*/  SYNCS.EXCH.64 URZ, [UR8+0x40450], UR4 ;  /* 0x04045004083f75b2 */ /* 0x0022a20008000100 */
[----:B------:R1:W3:Y:S01]  /*03a0*/  SYNCS.EXCH.64 URZ, [UR8+0x40460], UR6 ;  /* 0x04046006083f75b2 */ /* 0x0002e20008000100 */
[----:B------:R1:W4:Y:S01]  /*03b0*/  SYNCS.EXCH.64 URZ, [UR8+0x40458], UR4 ;  /* 0x04045804083f75b2 */ /* 0x0003220008000100 */
[----:B------:R1:W1:Y:S01]  /*03c0*/  SYNCS.EXCH.64 URZ, [UR8+0x40468], UR6 ;  /* 0x04046806083f75b2 */ /* 0x0002620008000100 */
[----:B------:R-:W-:Y:S01]  /*03d0*/  NOP ;  /* 0x0000000000007918 */ /* 0x000fe20000000000 */
.L_x_2:
[----:B------:R-:W5:Y:S01]  /*03e0*/  SHFL.IDX PT, R3, R0, RZ, 0x1f ;  /* 0x00001fff00037589 */ /* 0x000f6200000e0000 */
[----:B------:R-:W-:Y:S01]  /*03f0*/  NOP ;  /* 0x0000000000007918 */ /* 0x000fe20000000000 */
[----:B-----5:R-:W-:-:S13]  /*0400*/  ISETP.NE.AND P0, PT, R3, RZ, PT ;  /* 0x000000ff0300720c */ /* 0x020fda0003f05270 */
[----:B------:R-:W-:Y:S05]  /*0410*/  @P0 BRA `(.L_x_3) ;  /* 0x0000000000600947 */ /* 0x000fea0003800000 */
[----:B-1----:R-:W1:Y:S01]  /*0420*/  S2UR UR5, SR_CgaCtaId ;  /* 0x00000000000579c3 */ /* 0x002e620000008800 */
[----:B------:R-:W-:Y:S01]  /*0430*/  UMOV UR4, 0x400 ;  /* 0x0000040000047882 */ /* 0x000fe20000000000 */
[----:B------:R-:W-:Y:S01]  /*0440*/  UMOV UR6, 0x1 ;  /* 0x0000000100067882 */ /* 0x000fe20000000000 */
[----:B------:R-:W-:Y:S01]  /*0450*/  UMOV UR9, 0x100 ;  /* 0x0000010000097882 */ /* 0x000fe20000000000 */
[----:B------:R-:W-:-:S04]  /*0460*/  UIADD3 UR6, -UR6, 0x100000, URZ ;  /* 0x0010000006067890 */ /* 0x000fc8000fffe13f */
[----:B------:R-:W-:Y:S02]  /*0470*/  USHF.L.U32 UR7, UR6, 0xb, URZ ;  /* 0x0000000b06077899 */ /* 0x000fe4000800063f */
[----:B------:R-:W-:Y:S01]  /*0480*/  USHF.L.U32 UR6, UR6, 0x1, URZ ;  /* 0x0000000106067899 */ /* 0x000fe2000800063f */
[----:B------:R-:W-:Y:S01]  /*0490*/  ELECT P0, URZ, PT ;  /* 0x00000000003f782f */ /* 0x000fe20003800000 */
[----:B-1----:R-:W-:Y:S02]  /*04a0*/  ULEA UR8, UR5, UR4, 0x18 ;  /* 0x0000000405087291 */ /* 0x002fe4000f8ec03f */
[----:B------:R-:W-:-:S04]  /*04b0*/  UIADD3 UR4, -UR9, 0x100000, URZ ;  /* 0x0010000009047890 */ /* 0x000fc8000fffe13f */
[----:B------:R-:W-:Y:S02]  /*04c0*/  USHF.L.U32 UR5, UR4, 0xb, URZ ;  /* 0x0000000b04057899 */ /* 0x000fe4000800063f */
[----:B------:R-:W-:Y:S01]  /*04d0*/  USHF.L.U32 UR4, UR4, 0x1, URZ ;  /* 0x0000000104047899 */ /* 0x000fe2000800063f */
[----:B------:R-:W1:Y:S03]  /*04e0*/  FENCE.VIEW.ASYNC.S ;  /* 0x00000000000073c6 */ /* 0x000e660000000000 */
[----:B-1----:R1:W1:Y:S08]  /*04f0*/  SYNCS.EXCH.64 URZ, [UR8+0x40400], UR6 ;  /* 0x04040006083f75b2 */ /* 0x0022700008000100 */
[----:B------:R1:W1:Y:S01]  /*0500*/  SYNCS.EXCH.64 URZ, [UR8+0x40428], UR4 ;  /* 0x04042804083f75b2 */ /* 0x0002620008000100 */
        /* <DEDUP_REMOVED lines=8> */
[----:B------:R-:W-:Y:S01]  /*0590*/  NOP ;  /* 0x0000000000007918 */ /* 0x000fe20000000000 */
.L_x_3:
        /* <DEDUP_REMOVED lines=21> */
[----:B------:R-:W-:Y:S01]  /*06f0*/  NOP ;  /* 0x0000000000007918 */ /* 0x000fe20000000000 */
.L_x_4:
[----:B------:R-:W5:Y:S01]  /*0700*/  SHFL.IDX PT, R3, R0, RZ, 0x1f ;  /* 0x00001fff00037589 */ /* 0x000f6200000e0000 */
[----:B------:R-:W-:Y:S01]  /*0710*/  ELECT P0, URZ, PT ;  /* 0x00000000003f782f */ /* 0x000fe20003800000 */
[----:B------:R-:W-:Y:S01]  /*0720*/  NOP ;  /* 0x0000000000007918 */ /* 0x000fe20000000000 */
[----:B-1----:R-:W-:Y:S02]  /*0730*/  UMOV UR4, 0x80 ;  /* 0x0000008000047882 */ /* 0x002fe40000000000 */
[C---:B-----5:R-:W-:Y:S02]  /*0740*/  ISETP.NE.OR P0, PT, R3.reuse, RZ, !P0 ;  /* 0x000000ff0300720c */ /* 0x060fe40004705670 */
[----:B------:R-:W-:-:S11]  /*0750*/  ISETP.NE.AND P3, PT, R3, RZ, PT ;  /* 0x000000ff0300720c */ /* 0x000fd60003f65270 */
[----:B------:R-:W-:Y:S01]  /*0760*/  VOTEU.ALL UP2, P0 ;  /* 0x00000000003f7886 */ /* 0x000fe20000040000 */
[----:B------:R-:W-:Y:S01]  /*0770*/  VOTEU.ALL UP3, P0 ;  /* 0x00000000003f7886 */ /* 0x000fe20000060000 */
[----:B------:R-:W-:Y:S01]  /*0780*/  VOTEU.ALL UP4, P0 ;  /* 0x00000000003f7886 */ /* 0x000fe20000080000 */
[----:B------:R-:W-:Y:S02]  /*0790*/  VOTEU.ALL UP5, P0 ;  /* 0x00000000003f7886 */ /* 0x000fe400000a0000 */
[----:B------:R-:W1:Y:S01]  /*07a0*/  @!UP2 S2UR UR7, SR_CgaCtaId ;  /* 0x000000000007a9c3 */ /* 0x000e620000008800 */
[----:B------:R-:W-:Y:S01]  /*07b0*/  @!UP2 UMOV UR6, 0x400 ;  /* 0x000004000006a882 */ /* 0x000fe20000000000 */
[----:B------:R-:W-:-:S04]  /*07c0*/  @!UP2 UIADD3 UR4, -UR4, 0x100000, URZ ;  /* 0x001000000404a890 */ /* 0x000fc8000fffe13f */
[----:B------:R-:W-:Y:S02]  /*07d0*/  @!UP2 USHF.L.U32 UR5, UR4, 0xb, URZ ;  /* 0x0000000b0405a899 */ /* 0x000fe4000800063f */
[----:B------:R-:W-:Y:S02]  /*07e0*/  @!UP2 USHF.L.U32 UR4, UR4, 0x1, URZ ;  /* 0x000000010404a899 */ /* 0x000fe4000800063f */
[----:B-1----:R-:W-:Y:S01]  /*07f0*/  @!UP2 ULEA UR6, UR7, UR6, 0x18 ;  /* 0x000000060706a291 */ /* 0x002fe2000f8ec03f */
[----:B------:R-:W-:Y:S01]  /*0800*/  VOTEU.ALL UP2, P0 ;  /* 0x00000000003f7886 */ /* 0x000fe20000040000 */
[----:B------:R-:W1:Y:S10]  /*0810*/  FENCE.VIEW.ASYNC.S ;  /* 0x00000000000073c6 */ /* 0x000e740000000000 */
[----:B-1----:R1:W1:Y:S01]  /*0820*/  @!UP2 SYNCS.EXCH.64 URZ, [UR6+0x40490], UR4 ;  /* 0x04049004063fa5b2 */ /* 0x0022620008000100 */
[----:B------:R1:W1:Y:S01]  /*0830*/  @!UP3 SYNCS.EXCH.64 URZ, [UR6+0x40498], UR4 ;  /* 0x04049804063fb5b2 */ /* 0x0002620008000100 */
[----:B------:R1:W1:Y:S01]  /*0840*/  @!UP4 SYNCS.EXCH.64 URZ, [UR6+0x404a0], UR4 ;  /* 0x0404a004063fc5b2 */ /* 0x0002620008000100 */
[----:B------:R1:W1:Y:S01]  /*0850*/  @!UP5 SYNCS.EXCH.64 URZ, [UR6+0x404a8], UR4 ;  /* 0x0404a804063fd5b2 */ /* 0x0002620008000100 */
[----:B------:R-:W-:Y:S01]  /*0860*/  NOP ;  /* 0x0000000000007918 */ /* 0x000fe20000000000 */
[----:B------:R-:W-:Y:S05]  /*0870*/  @P3 BRA `(.L_x_5) ;  /* 0x0000000000583947 */ /* 0x000fea0003800000 */
[----:B-1----:R-:W1:Y:S01]  /*0880*/  S2UR UR5, SR_CgaCtaId ;  /* 0x00000000000579c3 */ /* 0x002e620000008800 */
[----:B------:R-:W-:Y:S01]  /*0890*/  UMOV UR4, 0x400 ;  /* 0x0000040000047882 */ /* 0x000fe20000000000 */
[----:B------:R-:W-:Y:S01]  /*08a0*/  UMOV UR6, 0x20 ;  /* 0x0000002000067882 */ /* 0x000fe20000000000 */
[----:B------:R-:W-:Y:S01]  /*08b0*/  UMOV UR7, 0x80 ;  /* 0x0000008000077882 */ /* 0x000fe20000000000 */
[----:B------:R-:W-:Y:S01]  /*08c0*/  ELECT P0, URZ, PT ;  /* 0x00000000003f782f */ /* 0x000fe20003800000 */
[----:B-1----:R-:W-:Y:S02]  /*08d0*/  ULEA UR8, UR5, UR4, 0x18 ;  /* 0x0000000405087291 */ /* 0x002fe4000f8ec03f */
[----:B------:R-:W-:-:S04]  /*08e0*/  UIADD3 UR4, -UR6, 0x100000, URZ ;  /* 0x0010000006047890 */ /* 0x000fc8000fffe13f */
[----:B------:R-:W-:Y:S02]  /*08f0*/  USHF.L.U32 UR5, UR4, 0xb, URZ ;  /* 0x0000000b04057899 */ /* 0x000fe4000800063f */
[----:B------:R-:W-:Y:S02]  /*0900*/  USHF.L.U32 UR4, UR4, 0x1, URZ ;  /* 0x0000000104047899 */ /* 0x000fe4000800063f */
        /* <DEDUP_REMOVED lines=13> */
.L_x_5:
[----:B------:R-:W-:Y:S01]  /*09e0*/  VOTEU.ANY UP2, P2 ;  /* 0x00000000003f7886 */ /* 0x000fe20001040100 */
[----:B-1----:R-:W-:Y:S01]  /*09f0*/  UMOV UR4, 0x40 ;  /* 0x0000004000047882 */ /* 0x002fe20000000000 */
[----:B------:R-:W-:Y:S01]  /*0a00*/  ISETP.NE.AND P3, PT, RZ, UR55, PT ;  /* 0x00000037ff007c0c */ /* 0x000fe2000bf65270 */
[----:B------:R-:W-:Y:S01]  /*0a10*/  NOP ;  /* 0x0000000000007918 */ /* 0x000fe20000000000 */
[----:B------:R-:W-:Y:S01]  /*0a20*/  ISETP.EQ.AND P0, PT, R4, 0x2, P1 ;  /* 0x000000020400780c */ /* 0x000fe20000f02270 */
[----:B------:R-:W1:Y:S01]  /*0a30*/  @UP2 S2UR UR7, SR_CgaCtaId ;  /* 0x00000000000729c3 */ /* 0x000e620000008800 */
[----:B------:R-:W-:Y:S01]  /*0a40*/  @UP2 UMOV UR6, 0x400 ;  /* 0x0000040000062882 */ /* 0x000fe20000000000 */
[----:B------:R-:W-:-:S04]  /*0a50*/  @UP2 UIADD3 UR4, -UR4, 0x100000, URZ ;  /* 0x0010000004042890 */ /* 0x000fc8000fffe13f */
[----:B------:R-:W-:Y:S02]  /*0a60*/  @UP2 USHF.L.U32 UR5, UR4, 0xb, URZ ;  /* 0x0000000b04052899 */ /* 0x000fe4000800063f */
[----:B------:R-:W-:Y:S02]  /*0a70*/  @UP2 USHF.L.U32 UR4, UR4, 0x1, URZ ;  /* 0x0000000104042899 */ /* 0x000fe4000800063f */
[----:B-1----:R-:W-:Y:S01]  /*0a80*/  @UP2 ULEA UR6, UR7, UR6, 0x18 ;  /* 0x0000000607062291 */ /* 0x002fe2000f8ec03f */
[----:B------:R-:W-:Y:S01]  /*0a90*/  VOTEU.ANY UP2, P2 ;  /* 0x00000000003f7886 */ /* 0x000fe20001040100 */
[----:B------:R-:W-:Y:S01]  /*0aa0*/  ISETP.EQ.AND P2, PT, R4, 0x1, P1 ;  /* 0x000000010400780c */ /* 0x000fe20000f42270 */
[----:B------:R-:W1:Y:S09]  /*0ab0*/  FENCE.VIEW.ASYNC.S ;  /* 0x00000000000073c6 */ /* 0x000e720000000000 */
[----:B-1----:R1:W2:Y:S01]  /*0ac0*/  @UP2 SYNCS.EXCH.64 URZ, [UR6+0x404b0], UR4 ;  /* 0x0404b004063f25b2 */ /* 0x0022a20008000100 */
[----:B------:R-:W-:Y:S01]  /*0ad0*/  NOP ;  /* 0x0000000000007918 */ /* 0x000fe20000000000 */
[----:B--234-:R-:W-:Y:S06]  /*0ae0*/  BAR.SYNC.DEFER_BLOCKING 0x0 ;  /* 0x0000000000007b1d */ /* 0x01cfec0000010000 */
[----:B------:R-:W-:Y:S05]  /*0af0*/  @!P3 BRA `(.L_x_6) ;  /* 0x000000e400bcb947 */ /* 0x000fea0003800000 */
[----:B------:R-:W-:-:S06]  /*0b00*/  UISETP.GT.U32.AND UP0, UPT, UR10, 0x3, UPT ;  /* 0x000000030a00788c */ /* 0x000fcc000bf04070 */
[----:B------:R-:W-:-:S13]  /*0b10*/  PLOP3.LUT P0, PT, PT, PT, UP0, 0x80, 0x0 ;  /* 0x000000000000781c */ /* 0x000fda0003f0f008 */
[----:B-1----:R-:W-:Y:S05]  /*0b20*/  @P0 EXIT ;  /* 0x000000000000094d */ /* 0x002fea0003800000 */
.L_x_7:
[----:B------:R-:W-:-:S08]  /*0b30*/  NOP ;  /* 0x0000000000007918 */ /* 0x000fd00000000000 */
[----:B------:R-:W1:Y:S02]  /*0b40*/  USETMAXREG.TRY_ALLOC.CTAPOOL UP0, 0xf0 ;  /* 0x000000f0000079c8 */ /* 0x000e640008000600 */
[----:B-1----:R-:W-:-:S13]  /*0b50*/  PLOP3.LUT P0, PT, PT, PT, UP0, 0x80, 0x0 ;  /* 0x000000000000781c */ /* 0x002fda0003f0f008 */
[----:B------:R-:W-:Y:S05]  /*0b60*/  @!P0 BRA `(.L_x_7) ;  /* 0xfffffffc00f08947 */ /* 0x000fea000383ffff */
[----:B------:R-:W-:Y:S02]  /*0b70*/  ULDC UR4, c[0x0][0xa00] ;  /* 0x0002800000047ab9 */ /* 0x000fe40000000800 */
[----:B------:R-:W-:-:S13]  /*0b80*/  ISETP.GE.AND P0, PT, R17, UR4, PT ;  /* 0x0000000411007c0c */ /* 0x000fda000bf06270 */
[----:B------:R-:W-:Y:S05]  /*0b90*/  @P0 EXIT ;  /* 0x000000000000094d */ /* 0x000fea0003800000 */
[----:B------:R-:W-:Y:S01]  /*0ba0*/  SHF.R.S32.HI R3, RZ, 0x1f, R2 ;  /* 0x0000001fff037819 */ /* 0x000fe20000011402 */
[----:B------:R-:W-:Y:S01]  /*0bb0*/  UISETP.NE.AND UP0, UPT, UR55, 0x1, UPT ;  /* 0x000000013700788c */ /* 0x000fe2000bf05270 */
[----:B------:R-:W-:Y:S01]  /*0bc0*/  MOV R19, RZ ;  /* 0x000000ff00137202 */ /* 0x000fe20000000f00 */
[----:B------:R-:W-:Y:S01]  /*0bd0*/  ULOP3.LUT UR5, UR59, 0x1, URZ, 0xfc, !UPT ;  /* 0x000000013b057892 */ /* 0x000fe2000f8efc3f */
[----:B------:R-:W-:Y:S01]  /*0be0*/  LEA.HI R3, R3, R2, RZ, 0x7 ;  /* 0x0000000203037211 */ /* 0x000fe200078f38ff */
[----:B------:R-:W-:Y:S01]  /*0bf0*/  USEL UR4, URZ, 0x1, UP0 ;  /* 0x000000013f047887 */ /* 0x000fe20008000000 */
[----:B------:R-:W-:Y:S02]  /*0c00*/  ULDC.64 UR60, c[0x0][0x198] ;  /* 0x00006600003c7ab9 */ /* 0x000fe40000000a00 */
[----:B------:R-:W-:Y:S01]  /*0c10*/  LOP3.LUT R3, R3, 0xffffff80, RZ, 0xc0, !PT ;  /* 0xffffff8003037812 */ /* 0x000fe200078ec0ff */
[----:B------:R-:W-:Y:S01]  /*0c20*/  UMOV UR52, URZ ;  /* 0x0000003f00347c82 */ /* 0x000fe20008000000 */
[----:B------:R-:W-:Y:S01]  /*0c30*/  UMOV UR54, URZ ;  /* 0x0000003f00367c82 */ /* 0x000fe20008000000 */
[----:B------:R-:W-:Y:S01]  /*0c40*/  IMAD.U32 R22, RZ, RZ, UR4 ;  /* 0x00000004ff167e24 */ /* 0x000fe2000f8e00ff */
[----:B------:R-:W-:Y:S01]  /*0c50*/  UMOV UR37, URZ ;  /* 0x0000003f00257c82 */ /* 0x000fe20008000000 */
[----:B------:R-:W-:-:S05]  /*0c60*/  IMAD.IADD R3, R2, 0x1, -R3 ;  /* 0x0000000102037824 */ /* 0x000fca00078e0a03 */
[----:B------:R-:W-:-:S04]  /*0c70*/  SHF.R.S32.HI R0, RZ, 0x1f, R3 ;  /* 0x0000001fff007819 */ /* 0x000fc80000011403 */
[CC--:B------:R-:W-:Y:S02]  /*0c80*/  LEA.HI R4, R0.reuse, R3.reuse, RZ, 0x2 ;  /* 0x0000000300047211 */ /* 0x0c0fe400078f10ff */
[----:B------:R-:W-:Y:S02]  /*0c90*/  LEA.HI R0, R0, R3, RZ, 0x5 ;  /* 0x0000000300007211 */ /* 0x000fe400078f28ff */
[--C-:B------:R-:W-:Y:S02]  /*0ca0*/  SHF.R.S32.HI R5, RZ, 0x2, R4.reuse ;  /* 0x00000002ff057819 */ /* 0x100fe40000011404 */
[----:B------:R-:W-:Y:S02]  /*0cb0*/  SHF.R.S32.HI R6, RZ, 0x1f, R4 ;  /* 0x0000001fff067819 */ /* 0x000fe40000011404 */
[----:B------:R-:W-:Y:S02]  /*0cc0*/  LOP3.LUT R4, R4, 0x7ffffffc, RZ, 0xc0, !PT ;  /* 0x7ffffffc04047812 */ /* 0x000fe400078ec0ff */
[----:B------:R-:W-:-:S02]  /*0cd0*/  LEA.HI R6, R6, R5, RZ, 0x3 ;  /* 0x0000000506067211 */ /* 0x000fc400078f18ff */
[----:B------:R-:W-:Y:S02]  /*0ce0*/  SHF.R.S32.HI R0, RZ, 0x5, R0 ;  /* 0x00000005ff007819 */ /* 0x000fe40000011400 */
[----:B------:R-:W-:Y:S02]  /*0cf0*/  LOP3.LUT R6, R6, 0xfffffff8, RZ, 0xc0, !PT ;  /* 0xfffffff806067812 */ /* 0x000fe400078ec0ff */
[----:B------:R-:W-:Y:S02]  /*0d00*/  IADD3 R4, R3, -R4, RZ ;  /* 0x8000000403047210 */ /* 0x000fe40007ffe0ff */
[----:B------:R-:W-:Y:S02]  /*0d10*/  IADD3 R23, R5, -R6, RZ ;  /* 0x8000000605177210 */ /* 0x000fe40007ffe0ff */
[----:B------:R-:W-:-:S03]  /*0d20*/  SHF.L.U32 R168, R4, 0x1, RZ ;  /* 0x0000000104a87819 */ /* 0x000fc600000006ff */
[----:B------:R-:W-:Y:S01]  /*0d30*/  IMAD R23, R0, 0x10, R23 ;  /* 0x0000001000177824 */ /* 0x000fe200078e0217 */
[----:B------:R-:W-:-:S07]  /*0d40*/  MOV R0, UR5 ;  /* 0x0000000500007c02 */ /* 0x000fce0008000f00 */
.L_x_81:
[----:B------:R-:W-:Y:S01]  /*0d50*/  ULDC UR8, c[0x0][0xa04] ;  /* 0x0002810000087ab9 */ /* 0x000fe20000000800 */
[----:B------:R-:W-:Y:S01]  /*0d60*/  R2UR UR56, R17 ;  /* 0x00000000113872ca */ /* 0x000fe200000e0000 */
[----:B------:R-:W-:Y:S01]  /*0d70*/  UISETP.NE.AND UP0, UPT, UR8, 0x1, UPT ;  /* 0x000000010800788c */ /* 0x000fe2000bf05270 */
[----:B------:R-:W-:Y:S01]  /*0d80*/  ULDC UR4, c[0x0][0xa10] ;  /* 0x0002840000047ab9 */ /* 0x000fe20000000800 */
[----:B------:R-:W-:Y:S01]  /*0d90*/  ULDC UR36, c[0x0][0xa1c] ;  /* 0x0002870000247ab9 */ /* 0x000fe20000000800 */
[----:B------:R-:W-:Y:S02]  /*0da0*/  UISETP.NE.AND UP1, UPT, UR4, 0x1, UPT ;  /* 0x000000010400788c */ /* 0x000fe4000bf25270 */
[----:B------:R-:W-:-:S06]  /*0db0*/  UISETP.NE.AND UP2, UPT, UR55, 0x1, UPT ;  /* 0x000000013700788c */ /* 0x000fcc000bf45270 */
[----:B------:R-:W-:Y:S01]  /*0dc0*/  @UP0 ULDC.64 UR6, c[0x0][0xa08] ;  /* 0x0002820000060ab9 */ /* 0x000fe20000000a00 */
[----:B------:R-:W-:Y:S01]  /*0dd0*/  PLOP3.LUT P0, PT, PT, PT, UP2, 0x80, 0x0 ;  /* 0x000000000000781c */ /* 0x000fe20003f0f028 */
[----:B------:R-:W-:-:S03]  /*0de0*/  UIMAD.WIDE.U32 UR4, UR56, UR6, URZ ;  /* 0x00000006380472a5 */ /* 0x000fc6000f8e003f */
[----:B------:R-:W-:Y:S01]  /*0df0*/  @UP1 ULDC UR6, c[0x0][0xa18] ;  /* 0x0002860000061ab9 */ /* 0x000fe20000000800 */
[----:B------:R-:W-:Y:S02]  /*0e00*/  @UP0 USHF.R.U32.HI UR56, URZ, UR7, UR5 ;  /* 0x000000073f380299 */ /* 0x000fe40008011605 */
[----:B------:R-:W-:Y:S01]  /*0e10*/  UISETP.NE.AND UP0, UPT, UR36, 0x1, UPT ;  /* 0x000000012400788c */ /* 0x000fe2000bf05270 */
[----:B------:R-:W-:Y:S02]  /*0e20*/  @UP1 ULDC UR4, c[0x0][0xa14] ;  /* 0x0002850000041ab9 */ /* 0x000fe40000000800 */
[----:B------:R-:W-:Y:S02]  /*0e30*/  UIMAD.WIDE.U32 UR4, UR56, UR4, URZ ;  /* 0x00000004380472a5 */ /* 0x000fe4000f8e003f */
[----:B------:R-:W-:Y:S01]  /*0e40*/  IADD3 R0, RZ, -UR56, RZ ;  /* 0x80000038ff007c10 */ /* 0x000fe2000fffe0ff */
[----:B------:R-:W-:Y:S01]  /*0e50*/  UMOV UR53, UR56 ;  /* 0x0000003800357c82 */ /* 0x000fe20008000000 */
[----:B------:R-:W-:-:S03]  /*0e60*/  @UP1 USHF.R.U32.HI UR53, URZ, UR6, UR5 ;  /* 0x000000063f351299 */ /* 0x000fc60008011605 */
[----:B------:R-:W-:Y:S01]  /*0e70*/  IMAD R0, R0, UR8, R17 ;  /* 0x0000000800007c24 */ /* 0x000fe2000f8e0211 */
[----:B------:R-:W-:Y:S02]  /*0e80*/  @UP0 ULDC.64 UR6, c[0x0][0xa20] ;  /* 0x0002880000060ab9 */ /* 0x000fe40000000a00 */
[----:B------:R-:W-:-:S03]  /*0e90*/  UIMAD.WIDE.U32 UR4, UR53, UR6, URZ ;  /* 0x00000006350472a5 */ /* 0x000fc6000f8e003f */
[----:B------:R-:W-:Y:S01]  /*0ea0*/  UMOV UR6, UR53 ;  /* 0x0000003500067c82 */ /* 0x000fe20008000000 */
[----:B------:R-:W-:-:S04]  /*0eb0*/  @UP0 USHF.R.U32.HI UR6, URZ, UR7, UR5 ;  /* 0x000000073f060299 */ /* 0x000fc80008011605 */
[----:B------:R-:W-:-:S04]  /*0ec0*/  UIADD3 UR4, -UR6, URZ, URZ ;  /* 0x0000003f06047290 */ /* 0x000fc8000fffe13f */
[----:B------:R-:W-:Y:S01]  /*0ed0*/  UIMAD UR36, UR36, UR4, UR53 ;  /* 0x00000004242472a4 */ /* 0x000fe2000f8e0235 */
[----:B------:R-:W-:Y:S11]  /*0ee0*/  @!P0 BRA `(.L_x_8) ;  /* 0x0000000000688947 */ /* 0x000ff60003800000 */
[----:B------:R-:W-:-:S06]  /*0ef0*/  UISETP.NE.AND UP0, UPT, UR55, 0x2, UPT ;  /* 0x000000023700788c */ /* 0x000fcc000bf05270 */
[----:B------:R-:W-:-:S13]  /*0f00*/  PLOP3.LUT P1, PT, PT, PT, UP0, 0x80, 0x0 ;  /* 0x000000000000781c */ /* 0x000fda0003f2f008 */
[----:B------:R-:W-:Y:S05]  /*0f10*/  @!P1 BRA `(.L_x_9) ;  /* 0x0000000000449947 */ /* 0x000fea0003800000 */
[----:B------:R-:W-:-:S06]  /*0f20*/  UISETP.NE.AND UP0, UPT, UR55, 0x3, UPT ;  /* 0x000000033700788c */ /* 0x000fcc000bf05270 */
[----:B------:R-:W-:-:S13]  /*0f30*/  PLOP3.LUT P1, PT, PT, PT, UP0, 0x80, 0x0 ;  /* 0x000000000000781c */ /* 0x000fda0003f2f008 */
[----:B------:R-:W-:Y:S05]  /*0f40*/  @!P1 BRA `(.L_x_10) ;  /* 0x0000000000249947 */ /* 0x000fea0003800000 */
[----:B------:R-:W-:-:S06]  /*0f50*/  UISETP.NE.AND UP0, UPT, UR55, 0x4, UPT ;  /* 0x000000043700788c */ /* 0x000fcc000bf05270 */
[----:B------:R-:W-:-:S13]  /*0f60*/  PLOP3.LUT P1, PT, PT, PT, UP0, 0x80, 0x0 ;  /* 0x000000000000781c */ /* 0x000fda0003f2f008 */
[----:B------:R-:W-:Y:S05]  /*0f70*/  @P1 BRA `(.L_x_11) ;  /* 0x0000000000541947 */ /* 0x000fea0003800000 */
[----:B------:R-:W-:Y:S02]  /*0f80*/  UIADD3 UR4, UR52, -0x1, URZ ;  /* 0xffffffff34047890 */ /* 0x000fe4000fffe03f */
[----:B------:R-:W-:Y:S02]  /*0f90*/  ULOP3.LUT UR52, UR52, 0x1, URZ, 0xc, !UPT ;  /* 0x0000000134347892 */ /* 0x000fe4000f8e0c3f */
[----:B------:R-:W-:-:S04]  /*0fa0*/  ULOP3.LUT UR4, UR4, 0x2, URZ, 0xc0, !UPT ;  /* 0x0000000204047892 */ /* 0x000fc8000f8ec03f */
[----:B------:R-:W-:-:S04]  /*0fb0*/  USHF.R.U32.HI UR4, URZ, 0x1, UR4 ;  /* 0x000000013f047899 */ /* 0x000fc80008011604 */
[----:B------:R-:W-:Y:S01]  /*0fc0*/  ULOP3.LUT UR54, UR54, UR4, URZ, 0x3c, !UPT ;  /* 0x0000000436367292 */ /* 0x000fe2000f8e3c3f */
[----:B------:R-:W-:Y:S11]  /*0fd0*/  BRA `(.L_x_11) ;  /* 0x00000000003c7947 */ /* 0x000ff60003800000 */
.L_x_10:
[----:B------:R-:W-:Y:S02]  /*0fe0*/  ULOP3.LUT UP0, URZ, UR52, 0x2, URZ, 0xc0, !UPT ;  /* 0x00000002343f7892 */ /* 0x000fe4000f80c03f */
[----:B------:R-:W-:Y:S02]  /*0ff0*/  ULOP3.LUT UR52, UR52, 0x1, URZ, 0xc0, !UPT ;  /* 0x0000000134347892 */ /* 0x000fe4000f8ec03f */
[----:B------:R-:W-:-:S04]  /*1000*/  USEL UR4, URZ, 0x1, UP0 ;  /* 0x000000013f047887 */ /* 0x000fc80008000000 */
[----:B------:R-:W-:Y:S01]  /*1010*/  ULOP3.LUT UR54, UR54, UR4, URZ, 0x3c, !UPT ;  /* 0x0000000436367292 */ /* 0x000fe2000f8e3c3f */
[----:B------:R-:W-:Y:S11]  /*1020*/  BRA `(.L_x_11) ;  /* 0x0000000000287947 */ /* 0x000ff60003800000 */
.L_x_9:
[----:B------:R-:W-:Y:S02]  /*1030*/  UIADD3 UR4, UR52, 0x1, URZ ;  /* 0x0000000134047890 */ /* 0x000fe4000fffe03f */
[----:B------:R-:W-:Y:S02]  /*1040*/  ULOP3.LUT UR52, UR52, 0x1, URZ, 0xc, !UPT ;  /* 0x0000000134347892 */ /* 0x000fe4000f8e0c3f */
[----:B------:R-:W-:-:S04]  /*1050*/  UISETP.GT.U32.AND UP0, UPT, UR4, 0x1, UPT ;  /* 0x000000010400788c */ /* 0x000fc8000bf04070 */
[----:B------:R-:W-:-:S04]  /*1060*/  USEL UR4, URZ, 0x1, !UP0 ;  /* 0x000000013f047887 */ /* 0x000fc8000c000000 */
[----:B------:R-:W-:Y:S01]  /*1070*/  ULOP3.LUT UR54, UR54, UR4, URZ, 0x3c, !UPT ;  /* 0x0000000436367292 */ /* 0x000fe2000f8e3c3f */
[----:B------:R-:W-:Y:S11]  /*1080*/  BRA `(.L_x_11) ;  /* 0x0000000000107947 */ /* 0x000ff60003800000 */
.L_x_8:
[----:B------:R-:W-:Y:S02]  /*1090*/  UISETP.GT.U32.AND UP0, UPT, UR52, 0x1, UPT ;  /* 0x000000013400788c */ /* 0x000fe4000bf04070 */
[----:B------:R-:W-:Y:S02]  /*10a0*/  ULOP3.LUT UR52, UR52, 0x1, URZ, 0xc0, !UPT ;  /* 0x0000000134347892 */ /* 0x000fe4000f8ec03f */
[----:B------:R-:W-:-:S04]  /*10b0*/  USEL UR4, URZ, 0x1, !UP0 ;  /* 0x000000013f047887 */ /* 0x000fc8000c000000 */
[----:B------:R-:W-:-:S12]  /*10c0*/  ULOP3.LUT UR54, UR54, UR4, URZ, 0x3c, !UPT ;  /* 0x0000000436367292 */ /* 0x000fd8000f8e3c3f */
.L_x_11:
[----:B------:R-:W-:Y:S05]  /*10d0*/  @!P0 BRA `(.L_x_12) ;  /* 0x0000000000408947 */ /* 0x000fea0003800000 */
[----:B------:R-:W-:-:S06]  /*10e0*/  UISETP.NE.AND UP0, UPT, UR55, 0x2, UPT ;  /* 0x000000023700788c */ /* 0x000fcc000bf05270 */
[----:B------:R-:W-:-:S13]  /*10f0*/  PLOP3.LUT P0, PT, PT, PT, UP0, 0x80, 0x0 ;  /* 0x000000000000781c */ /* 0x000fda0003f0f008 */
[----:B------:R-:W-:Y:S05]  /*1100*/  @!P0 BRA `(.L_x_13) ;  /* 0x00000000002c8947 */ /* 0x000fea0003800000 */
[----:B------:R-:W-:-:S06]  /*1110*/  UISETP.NE.AND UP0, UPT, UR55, 0x3, UPT ;  /* 0x000000033700788c */ /* 0x000fcc000bf05270 */
[----:B------:R-:W-:-:S13]  /*1120*/  PLOP3.LUT P0, PT, PT, PT, UP0, 0x80, 0x0 ;  /* 0x000000000000781c */ /* 0x000fda0003f0f008 */
[----:B------:R-:W-:Y:S05]  /*1130*/  @!P0 BRA `(.L_x_14) ;  /* 0x0000000000188947 */ /* 0x000fea0003800000 */
[----:B------:R-:W-:Y:S01]  /*1140*/  UISETP.NE.AND UP0, UPT, UR55, 0x4, UPT ;  /* 0x000000043700788c */ /* 0x000fe2000bf05270 */
[----:B------:R-:W-:-:S05]  /*1150*/  IMAD.MOV.U32 R18, RZ, RZ, R0 ;  /* 0x000000ffff127224 */ /* 0x000fca00078e0000 */
[----:B------:R-:W-:-:S13]  /*1160*/  PLOP3.LUT P0, PT, PT, PT, UP0, 0x80, 0x0 ;  /* 0x000000000000781c */ /* 0x000fda0003f0f008 */
[----:B------:R-:W-:Y:S05]  /*1170*/  @P0 BRA `(.L_x_15) ;  /* 0x00000000001c0947 */ /* 0x000fea0003800000 */
[----:B------:R-:W-:Y:S01]  /*1180*/  LEA R18, R0, 0x3, 0x1 ;  /* 0x0000000300127811 */ /* 0x000fe200078e08ff */
[----:B------:R-:W-:Y:S06]  /*1190*/  BRA `(.L_x_15) ;  /* 0x0000000000147947 */ /* 0x000fec0003800000 */
.L_x_14:
[----:B------:R-:W-:Y:S01]  /*11a0*/  LEA R18, R0, 0x2, 0x1 ;  /* 0x0000000200127811 */ /* 0x000fe200078e08ff */
[----:B------:R-:W-:Y:S06]  /*11b0*/  BRA `(.L_x_15) ;  /* 0x00000000000c7947 */ /* 0x000fec0003800000 */
.L_x_13:
[----:B------:R-:W-:Y:S01]  /*11c0*/  LEA R18, R0, 0x1, 0x1 ;  /* 0x0000000100127811 */ /* 0x000fe200078e08ff */
[----:B------:R-:W-:Y:S06]  /*11d0*/  BRA `(.L_x_15) ;  /* 0x0000000000047947 */ /* 0x000fec0003800000 */
.L_x_12:
[----:B------:R-:W-:-:S07]  /*11e0*/  SHF.L.U32 R18, R0, 0x1, RZ ;  /* 0x0000000100127819 */ /* 0x000fce00000006ff */
.L_x_15:
[----:B------:R-:W-:Y:S01]  /*11f0*/  ULOP3.LUT UR6, UR58, 0x1, URZ, 0xfc, !UPT ;  /* 0x000000013a067892 */ /* 0x000fe2000f8efc3f */
[----:B------:R-:W-:Y:S01]  /*1200*/  LEA R0, R0, 0xff, 0x7 ;  /* 0x000000ff00007811 */ /* 0x000fe200078e38ff */
[----:B------:R-:W-:Y:S02]  /*1210*/  ULDC UR4, c[0x0][0x28c] ;  /* 0x0000a30000047ab9 */ /* 0x000fe40000000800 */
[----:B------:R-:W-:Y:S01]  /*1220*/  UIADD3 UR4, UR4, 0x7f, URZ ;  /* 0x0000007f04047890 */ /* 0x000fe2000fffe03f */
[----:B------:R-:W-:Y:S01]  /*1230*/  SHF.R.S32.HI R3, RZ, 0x1f, R0 ;  /* 0x0000001fff037819 */ /* 0x000fe20000011400 */
[----:B------:R-:W-:Y:S02]  /*1240*/  UISETP.NE.AND UP0, UPT, UR6, 0x3, UPT ;  /* 0x000000030600788c */ /* 0x000fe4000bf05270 */
[----:B------:R-:W-:Y:S01]  /*1250*/  USHF.R.S32.HI UR5, URZ, 0x1f, UR4 ;  /* 0x0000001f3f057899 */ /* 0x000fe20008011404 */
[----:B------:R-:W-:-:S03]  /*1260*/  LEA.HI R3, R3, R0, RZ, 0x7 ;  /* 0x0000000003037211 */ /* 0x000fc600078f38ff */
[----:B------:R-:W-:Y:S01]  /*1270*/  PLOP3.LUT P0, PT, PT, PT, UP0, 0x80, 0x0 ;  /* 0x000000000000781c */ /* 0x000fe20003f0f008 */
[----:B------:R-:W-:Y:S01]  /*1280*/  ULEA.HI UR5, UR5, UR4, URZ, 0x7 ;  /* 0x0000000405057291 */ /* 0x000fe2000f8f383f */
[----:B------:R-:W-:-:S03]  /*1290*/  SHF.R.S32.HI R3, RZ, 0x7, R3 ;  /* 0x00000007ff037819 */ /* 0x000fc60000011403 */
[----:B------:R-:W-:-:S06]  /*12a0*/  USHF.R.S32.HI UR5, URZ, 0x7, UR5 ;  /* 0x000000073f057899 */ /* 0x000fcc0008011405 */
[----:B------:R-:W-:Y:S02]  /*12b0*/  VIMNMX R7, R3, UR5, PT ;  /* 0x0000000503077c48 */ /* 0x000fe4000bfe0100 */
[----:B------:R-:W-:Y:S05]  /*12c0*/  @!P0 BRA `(.L_x_16) ;  /* 0x0000000000048947 */ /* 0x000fea0003800000 */
[----:B------:R-:W-:Y:S01]  /*12d0*/  BPT.TRAP 0x1 ;  /* 0x000000040000795c */ /* 0x000fe20000300000 */
.L_x_16:
[----:B------:R-:W1:Y:S01]  /*12e0*/  S2UR UR4, SR_CgaCtaId ;  /* 0x00000000000479c3 */ /* 0x000e620000008800 */
[----:B------:R-:W-:Y:S01]  /*12f0*/  UMOV UR38, 0x400 ;  /* 0x0000040000267882 */ /* 0x000fe20000000000 */
[----:B------:R-:W-:Y:S01]  /*1300*/  MOV R0, UR54 ;  /* 0x0000003600007c02 */ /* 0x000fe20008000f00 */
[----:B------:R-:W-:-:S03]  /*1310*/  ULOP3.LUT UR5, UR59, 0x1, URZ, 0xfc, !UPT ;  /* 0x000000013b057892 */ /* 0x000fc6000f8efc3f */
[----:B------:R-:W-:Y:S01]  /*1320*/  SHF.L.U32 R0, R0, 0x1f, RZ ;  /* 0x0000001f00007819 */ /* 0x000fe200000006ff */
[----:B------:R-:W-:-:S06]  /*1330*/  UISETP.NE.AND UP0, UPT, UR5, 0x3, UPT ;  /* 0x000000030500788c */ /* 0x000fcc000bf05270 */
[----:B------:R-:W-:Y:S01]  /*1340*/  PLOP3.LUT P0, PT, PT, PT, UP0, 0x80, 0x0 ;  /* 0x000000000000781c */ /* 0x000fe20003f0f008 */
[----:B-1----:R-:W-:-:S04]  /*1350*/  ULEA UR38, UR4, UR38, 0x18 ;  /* 0x0000002604267291 */ /* 0x002fc8000f8ec03f */
[----:B------:R-:W-:-:S09]  /*1360*/  ULEA UR4, UR52, UR38, 0x3 ;  /* 0x0000002634047291 */ /* 0x000fd2000f8e183f */
[----:B------:R-:W1:Y:S02]  /*1370*/  SYNCS.PHASECHK.TRANS64.TRYWAIT P1, [UR4+0x40450], R0 ;  /* 0x04045000ff0075a7 */ /* 0x000e640008020144 */
[----:B-1----:R-:W-:Y:S05]  /*1380*/  @!P1 BRA `(.L_x_17) ;  /* 0x000000fc00889947 */ /* 0x002fea0003800000 */
.L_x_128:
[----:B------:R-:W-:Y:S05]  /*1390*/  @!P0 BRA `(.L_x_18) ;  /* 0x0000000000048947 */ /* 0x000fea0003800000 */
[----:B------:R-:W-:Y:S01]  /*13a0*/  BPT.TRAP 0x1 ;  /* 0x000000040000795c */ /* 0x000fe20000300000 */
.L_x_18:
[----:B------:R-:W-:Y:S01]  /*13b0*/  ULEA UR5, UR37, UR38, 0x3 ;  /* 0x0000002625057291 */ /* 0x000fe2000f8e183f */
[----:B-1----:R-:W-:Y:S01]  /*13c0*/  SHF.L.U32 R0, R19, 0x1f, RZ ;  /* 0x0000001f13007819 */ /* 0x002fe200000006ff */
[----:B------:R-:W-:Y:S01]  /*13d0*/  UIADD3 UR4, UR38, 0x40490, URZ ;  /* 0x0004049026047890 */ /* 0x000fe2000fffe03f */
[----:B------:R-:W-:Y:S01]  /*13e0*/  SHF.L.U32 R3, R22, 0x1f, RZ ;  /* 0x0000001f16037819 */ /* 0x000fe200000006ff */
[----:B------:R-:W-:Y:S02]  /*13f0*/  ULEA UR6, UR55, 0xfffffff8, 0x3 ;  /* 0xfffffff837067891 */ /* 0x000fe4000f8e183f */
[----:B------:R-:W-:Y:S02]  /*1400*/  ULEA UR57, UR55, UR4, 0x3 ;  /* 0x0000000437397291 */ /* 0x000fe4000f8e183f */
[----:B------:R-:W-:Y:S01]  /*1410*/  ULOP3.LUT UR6, UR6, 0x8, URZ, 0xc, !UPT ;  /* 0x0000000806067892 */ /* 0x000fe2000f8e0c3f */
[----:B------:R-:W1:Y:S02]  /*1420*/  SYNCS.PHASECHK.TRANS64.TRYWAIT P1, [UR5+0x40400], R0 ;  /* 0x04040000ff0075a7 */ /* 0x000e640008020145 */
[----:B-1----:R-:W-:Y:S09]  /*1430*/  @!P1 BRA `(.L_x_19) ;  /* 0x000000fc00749947 */ /* 0x002ff20003800000 */
.L_x_129:
[----:B------:R-:W2:Y:S02]  /*1440*/  SYNCS.PHASECHK.TRANS64.TRYWAIT P1, [UR57+-0x8], R3 ;  /* 0xfffff803ff0075a7 */ /* 0x000ea40008020179 */
[----:B--2---:R-:W-:Y:S05]  /*1450*/  @!P1 BRA `(.L_x_20) ;  /* 0x000000fc00849947 */ /* 0x004fea0003800000 */
.L_x_130:
[----:B------:R-:W-:Y:S01]  /*1460*/  UIADD3 UR8, UR38, 0xa000, URZ ;  /* 0x0000a00026087890 */ /* 0x000fe2000fffe03f */
[----:B------:R-:W-:Y:S01]  /*1470*/  WARPGROUP.ARRIVE ;  /* 0x00000000000079c5 */ /* 0x000fe20000000000 */
[----:B------:R-:W-:Y:S01]  /*1480*/  USHF.R.U32.HI UR7, URZ, 0x4, UR38 ;  /* 0x000000043f077899 */ /* 0x000fe20008011626 */
[----:B-1----:R-:W-:Y:S01]  /*1490*/  IMAD R3, R18, 0x40, R23 ;  /* 0x0000004012037824 */ /* 0x002fe200078e0217 */
[----:B------:R-:W-:Y:S01]  /*14a0*/  USHF.R.U32.HI UR9, URZ, 0x4, UR8 ;  /* 0x000000043f097899 */ /* 0x000fe20008011608 */
[C---:B------:R-:W-:Y:S01]  /*14b0*/  IADD3 R0, R168.reuse, 0x8, RZ ;  /* 0x00000008a8007810 */ /* 0x040fe20007ffe0ff */
[----:B------:R-:W-:Y:S01]  /*14c0*/  ULOP3.LUT UR8, UR7, 0x3fff, URZ, 0xc0, !UPT ;  /* 0x00003fff07087892 */ /* 0x000fe2000f8ec03f */
[C---:B------:R-:W-:Y:S01]  /*14d0*/  IADD3 R4, R168.reuse, 0x9, RZ ;  /* 0x00000009a8047810 */ /* 0x040fe20007ffe0ff */
[----:B------:R-:W-:Y:S01]  /*14e0*/  ULOP3.LUT UR7, UR9, 0x3fff, URZ, 0xc0, !UPT ;  /* 0x00003fff09077892 */ /* 0x000fe2000f8ec03f */
[C---:B------:R-:W-:Y:S01]  /*14f0*/  IADD3 R5, R3.reuse, 0x8, RZ ;  /* 0x0000000803057810 */ /* 0x040fe20007ffe0ff */
[----:B------:R-:W-:Y:S01]  /*1500*/  ULOP3.LUT UR8, UR8, 0x10000, URZ, 0xfc, !UPT ;  /* 0x0001000008087892 */ /* 0x000fe2000f8efc3f */
[----:B------:R-:W-:Y:S01]  /*1510*/  ISETP.GE.AND P3, PT, R3, R0, PT ;  /* 0x000000000300720c */ /* 0x000fe20003f66270 */
[----:B------:R-:W-:Y:S01]  /*1520*/  ULOP3.LUT UR39, UR7, 0x10000, URZ, 0xfc, !UPT ;  /* 0x0001000007277892 */ /* 0x000fe2000f8efc3f */
[C---:B------:R-:W-:Y:S01]  /*1530*/  VIADD R0, R168.reuse, 0x10 ;  /* 0x00000010a8007836 */ /* 0x040fe20000000000 */
[----:B------:R-:W-:Y:S01]  /*1540*/  UIMAD UR44, UR52, 0x500, UR8 ;  /* 0x00000500342c78a4 */ /* 0x000fe2000f8e0208 */
[CC--:B------:R-:W-:Y:S01]  /*1550*/  ISETP.GE.AND P1, PT, R5.reuse, R168.reuse, PT ;  /* 0x000000a80500720c */ /* 0x0c0fe20003f26270 */
[----:B------:R-:W-:Y:S01]  /*1560*/  UIMAD UR46, UR37, 0xa00, UR39 ;  /* 0x00000a00252e78a4 */ /* 0x000fe2000f8e0227 */
[----:B------:R-:W-:Y:S01]  /*1570*/  ISETP.GT.AND P2, PT, R5, R168, PT ;  /* 0x000000a80500720c */ /* 0x000fe20003f44270 */
[----:B------:R-:W-:Y:S01]  /*1580*/  UMOV UR45, 0x80000020 ;  /* 0x80000020002d7882 */ /* 0x000fe20000000000 */
[----:B------:R-:W-:Y:S01]  /*1590*/  UMOV UR47, 0x80000020 ;  /* 0x80000020002f7882 */ /* 0x000fe20000000000 */
[----:B------:R-:W-:Y:S01]  /*15a0*/  UIADD3 UR40, UR44, 0x2, URZ ;  /* 0x000000022c287890 */ /* 0x000fe2000fffe03f */
[C---:B------:R-:W-:Y:S01]  /*15b0*/  ISETP.GE.AND P6, PT, R3.reuse, R0, PT ;  /* 0x000000000300720c */ /* 0x040fe20003fc6270 */
[----:B------:R-:W-:Y:S01]  /*15c0*/  UIADD3 UR42, UR46, 0x2, URZ ;  /* 0x000000022e2a7890 */ /* 0x000fe2000fffe03f */
[C---:B------:R-:W-:Y:S01]  /*15d0*/  VIADD R0, R168.reuse, 0x18 ;  /* 0x00000018a8007836 */ /* 0x040fe20000000000 */
[----:B------:R-:W-:Y:S01]  /*15e0*/  UMOV UR41, 0x80000020 ;  /* 0x8000002000297882 */ /* 0x000fe20000000000 */
[----:B------:R-:W-:Y:S01]  /*15f0*/  HGMMA.64x128x16.F32 R24, gdesc[UR44], RZ, !UPT, gsb0 ;  /* 0x01e000002c1879f0 */ /* 0x000fe2000c0008ff */
[----:B------:R-:W-:Y:S01]  /*1600*/  UMOV UR43, 0x80000020 ;  /* 0x80000020002b7882 */ /* 0x000fe20000000000 */
[----:B------:R-:W-:Y:S01]  /*1610*/  UIADD3 UR32, UR44, 0x100, URZ ;  /* 0x000001002c207890 */ /* 0x000fe2000fffe03f */
[C---:B------:R-:W-:Y:S01]  /*1620*/  ISETP.GE.AND P4, PT, R3.reuse, R4, PT ;  /* 0x000000040300720c */ /* 0x040fe20003f86270 */
[----:B------:R-:W-:Y:S01]  /*1630*/  UIADD3 UR34, UR46, 0x200, URZ ;  /* 0x000002002e227890 */ /* 0x000fe2000fffe03f */
[C---:B------:R-:W-:Y:S01]  /*1640*/  IADD3 R4, R168.reuse, 0x19, RZ ;  /* 0x00000019a8047810 */ /* 0x040fe20007ffe0ff */
[----:B------:R-:W-:Y:S01]  /*1650*/  UMOV UR33, 0x80000020 ;  /* 0x8000002000217882 */ /* 0x000fe20000000000 */
[----:B------:R-:W-:Y:S01]  /*1660*/  UMOV UR35, 0x80000020 ;  /* 0x8000002000237882 */ /* 0x000fe20000000000 */
[----:B------:R-:W-:Y:S01]  /*1670*/  UIADD3 UR28, UR44, 0x102, URZ ;  /* 0x000001022c1c7890 */ /* 0x000fe2000fffe03f */
[----:B------:R-:W-:Y:S01]  /*1680*/  IADD3 R6, R168, 0x11, RZ ;  /* 0x00000011a8067810 */ /* 0x000fe20007ffe0ff */
[----:B------:R-:W-:Y:S01]  /*1690*/  UIADD3 UR30, UR46, 0x202, URZ ;  /* 0x000002022e1e7890 */ /* 0x000fe2000fffe03f */
[----:B------:R-:W-:Y:S01]  /*16a0*/  P2R R10, PR, RZ, 0x1 ;  /* 0x00000001ff0a7803 */ /* 0x000fe20000000000 */
[----:B------:R-:W-:Y:S01]  /*16b0*/  UMOV UR29, 0x80000020 ;  /* 0x80000020001d7882 */ /* 0x000fe20000000000 */
[----:B------:R-:W-:Y:S01]  /*16c0*/  UMOV UR31, 0x80000020 ;  /* 0x80000020001f7882 */ /* 0x000fe20000000000 */
[----:B------:R-:W-:Y:S01]  /*16d0*/  UIADD3 UR24, UR44, 0x200, URZ ;  /* 0x000002002c187890 */ /* 0x000fe2000fffe03f */
[----:B------:R-:W-:Y:S01]  /*16e0*/  ISETP.GE.AND P5, PT, R3, R6, PT ;  /* 0x000000060300720c */ /* 0x000fe20003fa6270 */
[----:B------:R-:W-:Y:S01]  /*16f0*/  UIADD3 UR26, UR46, 0x400, URZ ;  /* 0x000004002e1a7890 */ /* 0x000fe2000fffe03f */
[----:B------:R-:W-:Y:S01]  /*1700*/  UMOV UR25, 0x80000020 ;  /* 0x8000002000197882 */ /* 0x000fe20000000000 */
[----:B------:R-:W-:Y:S01]  /*1710*/  UMOV UR27, 0x80000020 ;  /* 0x80000020001b7882 */ /* 0x000fe20000000000 */
[----:B------:R-:W-:-:S02]  /*1720*/  UIADD3 UR20, UR44, 0x202, URZ ;  /* 0x000002022c147890 */ /* 0x000fc4000fffe03f */
[----:B------:R-:W-:Y:S01]  /*1730*/  UIADD3 UR22, UR46, 0x402, URZ ;  /* 0x000004022e167890 */ /* 0x000fe2000fffe03f */
[----:B------:R-:W-:Y:S01]  /*1740*/  UMOV UR21, 0x80000020 ;  /* 0x8000002000157882 */ /* 0x000fe20000000000 */
[----:B------:R-:W-:Y:S01]  /*1750*/  UMOV UR23, 0x80000020 ;  /* 0x8000002000177882 */ /* 0x000fe20000000000 */
[----:B------:R-:W-:Y:S02]  /*1760*/  UIADD3 UR16, UR44, 0x300, URZ ;  /* 0x000003002c107890 */ /* 0x000fe4000fffe03f */
[----:B------:R-:W-:Y:S01]  /*1770*/  UIADD3 UR18, UR46, 0x600, URZ ;  /* 0x000006002e127890 */ /* 0x000fe2000fffe03f */
[----:B------:R-:W-:Y:S01]  /*1780*/  UMOV UR17, 0x80000020 ;  /* 0x8000002000117882 */ /* 0x000fe20000000000 */
[----:B------:R-:W-:Y:S01]  /*1790*/  UMOV UR19, 0x80000020 ;  /* 0x8000002000137882 */ /* 0x000fe20000000000 */
[----:B------:R-:W-:Y:S02]  /*17a0*/  UIADD3 UR12, UR44, 0x302, URZ ;  /* 0x000003022c0c7890 */ /* 0x000fe4000fffe03f */
        /* <DEDUP_REMOVED lines=11> */
[----:B------:R-:W-:Y:S02]  /*1860*/  WARPGROUP.DEPBAR.LE gsb0, 0x0 ;  /* 0x00008000000079c5 */ /* 0x000fe40000010000 */
[----:B------:R-:W-:-:S06]  /*1870*/  WARPGROUP.ARRIVE ;  /* 0x00000000000079c5 */ /* 0x000fcc0000000000 */
[----:B------:R-:W-:Y:S03]  /*1880*/  HGMMA.64x128x16.F32 R24, gdesc[UR40], R24, gsb0 ;  /* 0x01e00000281879f0 */ /* 0x000fe60008000818 */
[----:B------:R-:W-:Y:S02]  /*1890*/  WARPGROUP.DEPBAR.LE gsb0, 0x0 ;  /* 0x00008000000079c5 */ /* 0x000fe40000010000 */
[----:B------:R-:W-:-:S07]  /*18a0*/  WARPGROUP.ARRIVE ;  /* 0x00000000000079c5 */ /* 0x000fce0000000000 */
        /* <DEDUP_REMOVED lines=18> */
[----:B------:R-:W-:Y:S01]  /*19d0*/  HGMMA.64x128x16.F32 R24, gdesc[UR8], R24, gsb0 ;  /* 0x01e00000081879f0 */ /* 0x000fe20008000818 */
[----:B------:R-:W-:Y:S02]  /*19e0*/  ULDC UR10, c[0x0][0x604] ;  /* 0x00018100000a7ab9 */ /* 0x000fe40000000800 */
[----:B------:R-:W-:Y:S02]  /*19f0*/  WARPGROUP.DEPBAR.LE gsb0, 0x0 ;  /* 0x00008000000079c5 */ /* 0x000fe40000010000 */
[----:B------:R-:W-:-:S07]  /*1a00*/  WARPGROUP.ARRIVE ;  /* 0x00000000000079c5 */ /* 0x000fce0000000000 */
[----:B------:R-:W-:Y:S03]  /*1a10*/  HGMMA.64x128x16.F32 R24, gdesc[UR48], R24, gsb0 ;  /* 0x01e00000301879f0 */ /* 0x000fe60008000818 */
[----:B------:R-:W-:Y:S02]  /*1a20*/  WARPGROUP.DEPBAR.LE gsb0, 0x0 ;  /* 0x00008000000079c5 */ /* 0x000fe40000010000 */
[----:B------:R-:W-:Y:S02]  /*1a30*/  FSEL R26, R26, -INF , P1 ;  /* 0xff8000001a1a7808 */ /* 0x000fe40000800000 */
[-C--:B------:R-:W-:Y:S02]  /*1a40*/  ISETP.GE.AND P1, PT, R3, R168.reuse, PT ;  /* 0x000000a80300720c */ /* 0x080fe40003f26270 */
[----:B------:R-:W-:Y:S02]  /*1a50*/  FSEL R27, R27, -INF , P2 ;  /* 0xff8000001b1b7808 */ /* 0x000fe40001000000 */
[----:B------:R-:W-:-:S02]  /*1a60*/  ISETP.GT.AND P2, PT, R3, R168, PT ;  /* 0x000000a80300720c */ /* 0x000fc40003f44270 */
[----:B------:R-:W-:Y:S02]  /*1a70*/  FSEL R24, R24, -INF , P1 ;  /* 0xff80000018187808 */ /* 0x000fe40000800000 */
[----:B------:R-:W-:Y:S02]  /*1a80*/  FSEL R30, R30, -INF , P1 ;  /* 0xff8000001e1e7808 */ /* 0x000fe40000800000 */
[----:B------:R-:W-:Y:S02]  /*1a90*/  ISETP.GE.AND P1, PT, R3, R0, PT ;  /* 0x000000000300720c */ /* 0x000fe40003f26270 */
[----:B------:R-:W-:Y:S02]  /*1aa0*/  IADD3 R0, R168, 0x20, RZ ;  /* 0x00000020a8007810 */ /* 0x000fe40007ffe0ff */
[----:B------:R-:W-:Y:S02]  /*1ab0*/  FSEL R25, R25, -INF , P2 ;  /* 0xff80000019197808 */ /* 0x000fe40001000000 */
[----:B------:R-:W-:-:S02]  /*1ac0*/  FSEL R31, R31, -INF , P2 ;  /* 0xff8000001f1f7808 */ /* 0x000fc40001000000 */
[C---:B------:R-:W-:Y:S01]  /*1ad0*/  ISETP.GE.AND P2, PT, R3.reuse, R4, PT ;  /* 0x000000040300720c */ /* 0x040fe20003f46270 */
[----:B------:R-:W-:Y:S01]  /*1ae0*/  VIADD R4, R168, 0x21 ;  /* 0x00000021a8047836 */ /* 0x000fe20000000000 */
[----:B------:R-:W-:Y:S02]  /*1af0*/  FSEL R28, R28, -INF , P3 ;  /* 0xff8000001c1c7808 */ /* 0x000fe40001800000 */
[----:B------:R-:W-:Y:S02]  /*1b00*/  FSEL R34, R34, -INF , P3 ;  /* 0xff80000022227808 */ /* 0x000fe40001800000 */
[----:B------:R-:W-:Y:S02]  /*1b10*/  ISETP.GE.AND P3, PT, R3, R0, PT ;  /* 0x000000000300720c */ /* 0x000fe40003f66270 */
[----:B------:R-:W-:Y:S02]  /*1b20*/  IADD3 R0, R168, 0x28, RZ ;  /* 0x00000028a8007810 */ /* 0x000fe40007ffe0ff */
[----:B------:R-:W-:-:S02]  /*1b30*/  FSEL R29, R29, -INF , P4 ;  /* 0xff8000001d1d7808 */ /* 0x000fc40002000000 */
[----:B------:R-:W-:Y:S02]  /*1b40*/  FSEL R35, R35, -INF , P4 ;  /* 0xff80000023237808 */ /* 0x000fe40002000000 */
[----:B------:R-:W-:Y:S02]  /*1b50*/  FSEL R32, R32, -INF , P6 ;  /* 0xff80000020207808 */ /* 0x000fe40003000000 */
[----:B------:R-:W-:Y:S02]  /*1b60*/  FSEL R38, R38, -INF , P6 ;  /* 0xff80000026267808 */ /* 0x000fe40003000000 */
[C---:B------:R-:W-:Y:S02]  /*1b70*/  ISETP.GE.AND P4, PT, R3.reuse, R4, PT ;  /* 0x000000040300720c */ /* 0x040fe40003f86270 */
[----:B------:R-:W-:Y:S01]  /*1b80*/  ISETP.GE.AND P6, PT, R3, R0, PT ;  /* 0x000000000300720c */ /* 0x000fe20003fc6270 */
[C---:B------:R-:W-:Y:S01]  /*1b90*/  VIADD R0, R168.reuse, 0x30 ;  /* 0x00000030a8007836 */ /* 0x040fe20000000000 */
[----:B------:R-:W-:-:S02]  /*1ba0*/  IADD3 R4, R168, 0x29, RZ ;  /* 0x00000029a8047810 */ /* 0x000fc40007ffe0ff */
[----:B------:R-:W-:Y:S02]  /*1bb0*/  FMNMX R5, R24, R25, !PT ;  /* 0x0000001918057209 */ /* 0x000fe40007800000 */
[----:B------:R-:W-:Y:S02]  /*1bc0*/  FSEL R33, R33, -INF , P5 ;  /* 0xff80000021217808 */ /* 0x000fe40002800000 */
[----:B------:R-:W-:Y:S02]  /*1bd0*/  FSEL R39, R39, -INF , P5 ;  /* 0xff80000027277808 */ /* 0x000fe40002800000 */
[----:B------:R-:W-:Y:S02]  /*1be0*/  ISETP.GE.AND P5, PT, R3, R4, PT ;  /* 0x000000040300720c */ /* 0x000fe40003fa6270 */
[----:B------:R-:W-:Y:S02]  /*1bf0*/  FSEL R36, R36, -INF , P1 ;  /* 0xff80000024247808 */ /* 0x000fe40000800000 */
[----:B------:R-:W-:-:S02]  /*1c00*/  FSEL R42, R42, -INF , P1 ;  /* 0xff8000002a2a7808 */ /* 0x000fc40000800000 */
[----:B------:R-:W-:Y:S02]  /*1c10*/  ISETP.GE.AND P1, PT, R3, R0, PT ;  /* 0x000000000300720c */ /* 0x000fe40003f26270 */
[----:B------:R-:W-:Y:S02]  /*1c20*/  FMNMX R4, R28, R5, !PT ;  /* 0x000000051c047209 */ /* 0x000fe40007800000 */
[----:B------:R-:W-:Y:S02]  /*1c30*/  IADD3 R0, R168, 0x31, RZ ;  /* 0x00000031a8007810 */ /* 0x000fe40007ffe0ff */
[----:B------:R-:W-:Y:S02]  /*1c40*/  FSEL R37, R37, -INF , P2 ;  /* 0xff80000025257808 */ /* 0x000fe40001000000 */
[----:B------:R-:W-:Y:S02]  /*1c50*/  FSEL R43, R43, -INF , P2 ;  /* 0xff8000002b2b7808 */ /* 0x000fe40001000000 */
[----:B------:R-:W-:-:S02]  /*1c60*/  FMNMX R5, R29, R4, !PT ;  /* 0x000000041d057209 */ /* 0x000fc40007800000 */
[C---:B------:R-:W-:Y:S02]  /*1c70*/  ISETP.GE.AND P2, PT, R3.reuse, R0, PT ;  /* 0x000000000300720c */ /* 0x040fe40003f46270 */
[----:B------:R-:W-:Y:S02]  /*1c80*/  IADD3 R0, R168, 0x38, RZ ;  /* 0x00000038a8007810 */ /* 0x000fe40007ffe0ff */
[----:B------:R-:W-:Y:S02]  /*1c90*/  FMNMX R4, R32, R5, !PT ;  /* 0x0000000520047209 */ /* 0x000fe40007800000 */
[----:B------:R-:W-:Y:S02]  /*1ca0*/  FSEL R40, R40, -INF , P3 ;  /* 0xff80000028287808 */ /* 0x000fe40001800000 */
[----:B------:R-:W-:Y:S02]  /*1cb0*/  FSEL R46, R46, -INF , P3 ;  /* 0xff8000002e2e7808 */ /* 0x000fe40001800000 */
[----:B------:R-:W-:Y:S01]  /*1cc0*/  ISETP.GE.AND P3, PT, R3, R0, PT ;  /* 0x000000000300720c */ /* 0x000fe20003f66270 */
[----:B------:R-:W-:Y:S01]  /*1cd0*/  VIADD R0, R168, 0x39 ;  /* 0x00000039a8007836 */ /* 0x000fe20000000000 */
[----:B------:R-:W-:-:S02]  /*1ce0*/  FMNMX R5, R33, R4, !PT ;  /* 0x0000000421057209 */ /* 0x000fc40007800000 */
[----:B------:R-:W-:Y:S02]  /*1cf0*/  FSEL R41, R41, -INF , P4 ;  /* 0xff80000029297808 */ /* 0x000fe40002000000 */
[----:B------:R-:W-:Y:S02]  /*1d00*/  FSEL R47, R47, -INF , P4 ;  /* 0xff8000002f2f7808 */ /* 0x000fe40002000000 */
[----:B------:R-:W-:Y:S02]  /*1d10*/  ISETP.GE.AND P4, PT, R3, R0, PT ;  /* 0x000000000300720c */ /* 0x000fe40003f86270 */
[----:B------:R-:W-:Y:S02]  /*1d20*/  FMNMX R4, R36, R5, !PT ;  /* 0x0000000524047209 */ /* 0x000fe40007800000 */
[----:B------:R-:W-:Y:S02]  /*1d30*/  IADD3 R0, R168, 0x40, RZ ;  /* 0x00000040a8007810 */ /* 0x000fe40007ffe0ff */
[----:B------:R-:W-:-:S02]  /*1d40*/  FSEL R44, R44, -INF , P6 ;  /* 0xff8000002c2c7808 */ /* 0x000fc40003000000 */
[----:B------:R-:W-:Y:S02]  /*1d50*/  FSEL R50, R50, -INF , P6 ;  /* 0xff80000032327808 */ /* 0x000fe40003000000 */
[----:B------:R-:W-:Y:S02]  /*1d60*/  FMNMX R5, R37, R4, !PT ;  /* 0x0000000425057209 */ /* 0x000fe40007800000 */
[----:B------:R-:W-:Y:S02]  /*1d70*/  ISETP.GE.AND P6, PT, R3, R0, PT ;  /* 0x000000000300720c */ /* 0x000fe40003fc6270 */
[----:B------:R-:W-:Y:S02]  /*1d80*/  IADD3 R0, R168, 0x41, RZ ;  /* 0x00000041a8007810 */ /* 0x000fe40007ffe0ff */
[----:B------:R-:W-:Y:S02]  /*1d90*/  FMNMX R4, R40, R5, !PT ;  /* 0x0000000528047209 */ /* 0x000fe40007800000 */
[----:B------:R-:W-:-:S02]  /*1da0*/  FSEL R45, R45, -INF , P5 ;  /* 0xff8000002d2d7808 */ /* 0x000fc40002800000 */
[----:B------:R-:W-:Y:S02]  /*1db0*/  FSEL R51, R51, -INF , P5 ;  /* 0xff80000033337808 */ /* 0x000fe40002800000 */
[----:B------:R-:W-:Y:S01]  /*1dc0*/  ISETP.GE.AND P5, PT, R3, R0, PT ;  /* 0x000000000300720c */ /* 0x000fe20003fa6270 */
[----:B------:R-:W-:Y:S01]  /*1dd0*/  VIADD R0, R168, 0x48 ;  /* 0x00000048a8007836 */ /* 0x000fe20000000000 */
[----:B------:R-:W-:Y:S02]  /*1de0*/  FMNMX R5, R41, R4, !PT ;  /* 0x0000000429057209 */ /* 0x000fe40007800000 */
[----:B------:R-:W-:Y:S02]  /*1df0*/  FSEL R48, R48, -INF , P1 ;  /* 0xff80000030307808 */ /* 0x000fe40000800000 */
[----:B------:R-:W-:Y:S02]  /*1e00*/  FSEL R54, R54, -INF , P1 ;  /* 0xff80000036367808 */ /* 0x000fe40000800000 */
[----:B------:R-:W-:-:S02]  /*1e10*/  ISETP.GE.AND P1, PT, R3, R0, PT ;  /* 0x000000000300720c */ /* 0x000fc40003f26270 */
[----:B------:R-:W-:Y:S02]  /*1e20*/  FMNMX R4, R44, R5, !PT ;  /* 0x000000052c047209 */ /* 0x000fe40007800000 */
[----:B------:R-:W-:Y:S02]  /*1e30*/  IADD3 R0, R168, 0x49, RZ ;  /* 0x00000049a8007810 */ /* 0x000fe40007ffe0ff */
[----:B------:R-:W-:Y:S02]  /*1e40*/  FSEL R49, R49, -INF , P2 ;  /* 0xff80000031317808 */ /* 0x000fe40001000000 */
[----:B------:R-:W-:Y:S02]  /*1e50*/  FSEL R55, R55, -INF , P2 ;  /* 0xff80000037377808 */ /* 0x000fe40001000000 */
[----:B------:R-:W-:Y:S02]  /*1e60*/  FMNMX R5, R45, R4, !PT ;  /* 0x000000042d057209 */ /* 0x000fe40007800000 */
[----:B------:R-:W-:-:S02]  /*1e70*/  ISETP.GE.AND P2, PT, R3, R0, PT ;  /* 0x000000000300720c */ /* 0x000fc40003f46270 */
        /* <DEDUP_REMOVED lines=17> */
[----:B------:R-:W-:Y:S02]  /*1f90*/  FSEL R57, R57, -INF , P5 ;  /* 0xff80000039397808 */ /* 0x000fe40002800000 */
[----:B------:R-:W-:-:S02]  /*1fa0*/  FMNMX R4, R56, R5, !PT ;  /* 0x0000000538047209 */ /* 0x000fc40007800000 */
[----:B------:R-:W-:Y:S01]  /*1fb0*/  ISETP.GE.AND P0, PT, R3, R0, PT ;  /* 0x000000000300720c */ /* 0x000fe20003f06270 */
[----:B------:R-:W-:Y:S01]  /*1fc0*/  VIADD R0, R168, 0x60 ;  /* 0x00000060a8007836 */ /* 0x000fe20000000000 */
[----:B------:R-:W-:Y:S02]  /*1fd0*/  FSEL R60, R60, -INF , P1 ;  /* 0xff8000003c3c7808 */ /* 0x000fe40000800000 */
[----:B------:R-:W-:Y:S02]  /*1fe0*/  FMNMX R5, R57, R4, !PT ;  /* 0x0000000439057209 */ /* 0x000fe40007800000 */
[----:B------:R-:W-:Y:S02]  /*1ff0*/  FSEL R66, R66, -INF , P1 ;  /* 0xff80000042427808 */ /* 0x000fe40000800000 */
[----:B------:R-:W-:Y:S02]  /*2000*/  ISETP.GE.AND P1, PT, R3, R0, PT ;  /* 0x000000000300720c */ /* 0x000fe40003f26270 */
[----:B------:R-:W-:-:S02]  /*2010*/  FSEL R61, R61, -INF , P2 ;  /* 0xff8000003d3d7808 */ /* 0x000fc40001000000 */
[----:B------:R-:W-:Y:S02]  /*2020*/  FMNMX R4, R60, R5, !PT ;  /* 0x000000053c047209 */ /* 0x000fe40007800000 */
[----:B------:R-:W-:Y:S02]  /*2030*/  IADD3 R0, R168, 0x61, RZ ;  /* 0x00000061a8007810 */ /* 0x000fe40007ffe0ff */
[----:B------:R-:W-:Y:S02]  /*2040*/  FSEL R67, R67, -INF , P2 ;  /* 0xff80000043437808 */ /* 0x000fe40001000000 */
[----:B------:R-:W-:Y:S02]  /*2050*/  FSEL R64, R64, -INF , P3 ;  /* 0xff80000040407808 */ /* 0x000fe40001800000 */
[----:B------:R-:W-:Y:S02]  /*2060*/  FMNMX R5, R61, R4, !PT ;  /* 0x000000043d057209 */ /* 0x000fe40007800000 */
[----:B------:R-:W-:-:S02]  /*2070*/  ISETP.GE.AND P2, PT, R3, R0, PT ;  /* 0x000000000300720c */ /* 0x000fc40003f46270 */
[----:B------:R-:W-:Y:S02]  /*2080*/  IADD3 R0, R168, 0x68, RZ ;  /* 0x00000068a8007810 */ /* 0x000fe40007ffe0ff */
[----:B------:R-:W-:Y:S02]  /*2090*/  FSEL R65, R65, -INF , P4 ;  /* 0xff80000041417808 */ /* 0x000fe40002000000 */
[----:B------:R-:W-:Y:S02]  /*20a0*/  FMNMX R4, R64, R5, !PT ;  /* 0x0000000540047209 */ /* 0x000fe40007800000 */
[----:B------:R-:W-:Y:S02]  /*20b0*/  FSEL R70, R70, -INF , P3 ;  /* 0xff80000046467808 */ /* 0x000fe40001800000 */
[----:B------:R-:W-:Y:S01]  /*20c0*/  ISETP.GE.AND P3, PT, R3, R0, PT ;  /* 0x000000000300720c */ /* 0x000fe20003f66270 */
[----:B------:R-:W-:Y:S01]  /*20d0*/  VIADD R0, R168, 0x78 ;  /* 0x00000078a8007836 */ /* 0x000fe20000000000 */
[----:B------:R-:W-:-:S02]  /*20e0*/  FSEL R68, R68, -INF , P6 ;  /* 0xff80000044447808 */ /* 0x000fc40003000000 */
[----:B------:R-:W-:Y:S02]  /*20f0*/  FMNMX R5, R65, R4, !PT ;  /* 0x0000000441057209 */ /* 0x000fe40007800000 */
[----:B------:R-:W-:Y:S02]  /*2100*/  FSEL R71, R71, -INF , P4 ;  /* 0xff80000047477808 */ /* 0x000fe40002000000 */
[----:B------:R-:W-:Y:S02]  /*2110*/  ISETP.GE.AND P4, PT, R3, R0, PT ;  /* 0x000000000300720c */ /* 0x000fe40003f86270 */
[----:B------:R-:W-:Y:S02]  /*2120*/  FSEL R69, R69, -INF , P0 ;  /* 0xff80000045457808 */ /* 0x000fe40000000000 */
[----:B------:R-:W-:Y:S02]  /*2130*/  FMNMX R4, R68, R5, !PT ;  /* 0x0000000544047209 */ /* 0x000fe40007800000 */
[----:B------:R-:W-:-:S02]  /*2140*/  IADD3 R0, R168, 0x79, RZ ;  /* 0x00000079a8007810 */ /* 0x000fc40007ffe0ff */
[----:B------:R-:W-:Y:S02]  /*2150*/  FSEL R72, R72, -INF , P1 ;  /* 0xff80000048487808 */ /* 0x000fe40000800000 */
[----:B------:R-:W-:Y:S02]  /*2160*/  FSEL R84, R84, -INF , P4 ;  /* 0xff80000054547808 */ /* 0x000fe40002000000 */
[----:B------:R-:W-:Y:S02]  /*2170*/  FMNMX R5, R69, R4, !PT ;  /* 0x0000000445057209 */ /* 0x000fe40007800000 */
[----:B------:R-:W-:Y:S02]  /*2180*/  ISETP.GE.AND P4, PT, R3, R0, PT ;  /* 0x000000000300720c */ /* 0x000fe40003f86270 */
[----:B------:R-:W-:Y:S02]  /*2190*/  IADD3 R0, R168, 0x69, RZ ;  /* 0x00000069a8007810 */ /* 0x000fe40007ffe0ff */
[----:B------:R-:W-:-:S02]  /*21a0*/  FSEL R73, R73, -INF , P2 ;  /* 0xff80000049497808 */ /* 0x000fc40001000000 */
[----:B------:R-:W-:Y:S02]  /*21b0*/  FMNMX R4, R72, R5, !PT ;  /* 0x0000000548047209 */ /* 0x000fe40007800000 */
[----:B------:R-:W-:Y:S02]  /*21c0*/  FSEL R85, R85, -INF , P4 ;  /* 0xff80000055557808 */ /* 0x000fe40002000000 */
[----:B------:R-:W-:Y:S01]  /*21d0*/  ISETP.GE.AND P4, PT, R3, R0, PT ;  /* 0x000000000300720c */ /* 0x000fe20003f86270 */
[----:B------:R-:W-:Y:S01]  /*21e0*/  VIADD R0, R168, 0x70 ;  /* 0x00000070a8007836 */ /* 0x000fe20000000000 */
[----:B------:R-:W-:Y:S02]  /*21f0*/  P2R R6, PR, RZ, 0x40 ;  /* 0x00000040ff067803 */ /* 0x000fe40000000000 */
[----:B------:R-:W-:Y:S02]  /*2200*/  FSEL R76, R76, -INF , P3 ;  /* 0xff8000004c4c7808 */ /* 0x000fe40001800000 */
[----:B------:R-:W-:-:S02]  /*2210*/  FMNMX R5, R73, R4, !PT ;  /* 0x0000000449057209 */ /* 0x000fc40007800000 */
[----:B------:R-:W-:Y:S02]  /*2220*/  P2R R9, PR, RZ, 0x1 ;  /* 0x00000001ff097803 */ /* 0x000fe40000000000 */
[----:B------:R-:W-:Y:S02]  /*2230*/  FSEL R63, R63, -INF , P5 ;  /* 0xff8000003f3f7808 */ /* 0x000fe40002800000 */
[----:B------:R-:W-:Y:S02]  /*2240*/  ISETP.NE.AND P0, PT, R6, RZ, PT ;  /* 0x000000ff0600720c */ /* 0x000fe40003f05270 */
[----:B------:R-:W-:Y:S02]  /*2250*/  IADD3 R4, R168, 0x71, RZ ;  /* 0x00000071a8047810 */ /* 0x000fe40007ffe0ff */
[----:B------:R-:W-:Y:S02]  /*2260*/  FSEL R77, R77, -INF , P4 ;  /* 0xff8000004d4d7808 */ /* 0x000fe40002000000 */
[----:B------:R-:W-:-:S02]  /*2270*/  FMNMX R6, R76, R5, !PT ;  /* 0x000000054c067209 */ /* 0x000fc40007800000 */
[----:B------:R-:W-:Y:S02]  /*2280*/  ISETP.GE.AND P5, PT, R3, R0, PT ;  /* 0x000000000300720c */ /* 0x000fe40003fa6270 */
[----:B------:R-:W-:Y:S02]  /*2290*/  FMNMX R5, R77, R6, !PT ;  /* 0x000000064d057209 */ /* 0x000fe40007800000 */
[----:B------:R-:W-:Y:S02]  /*22a0*/  FSEL R80, R80, -INF , P5 ;  /* 0xff80000050507808 */ /* 0x000fe40002800000 */
[----:B------:R-:W-:Y:S02]  /*22b0*/  ISETP.GE.AND P6, PT, R3, R4, PT ;  /* 0x000000040300720c */ /* 0x000fe40003fc6270 */
[----:B------:R-:W-:Y:S02]  /*22c0*/  FMNMX R0, R80, R5, !PT ;  /* 0x0000000550007209 */ /* 0x000fe40007800000 */
[----:B------:R-:W-:-:S02]  /*22d0*/  FSEL R81, R81, -INF , P6 ;  /* 0xff80000051517808 */ /* 0x000fc40003000000 */
[----:B------:R-:W-:Y:S02]  /*22e0*/  P2R R8, PR, RZ, 0x1 ;  /* 0x00000001ff087803 */ /* 0x000fe40000000000 */
[----:B------:R-:W-:Y:S02]  /*22f0*/  FMNMX R3, R81, R0, !PT ;  /* 0x0000000051037209 */ /* 0x000fe40007800000 */
[----:B------:R-:W-:Y:S02]  /*2300*/  FSEL R78, R78, -INF , P1 ;  /* 0xff8000004e4e7808 */ /* 0x000fe40000800000 */
[----:B------:R-:W-:Y:S02]  /*2310*/  FMNMX R0, R84, R3, !PT ;  /* 0x0000000354007209 */ /* 0x000fe40007800000 */
[----:B------:R-:W-:Y:S02]  /*2320*/  FSEL R83, R83, -INF , P4 ;  /* 0xff80000053537808 */ /* 0x000fe40002000000 */
[----:B------:R-:W-:-:S02]  /*2330*/  FMNMX R0, R85, R0, !PT ;  /* 0x0000000055007209 */ /* 0x000fc40007800000 */
[----:B------:R-:W-:Y:S02]  /*2340*/  FSEL R79, R79, -INF , P2 ;  /* 0xff8000004f4f7808 */ /* 0x000fe40001000000 */
[----:B------:R-:W-:Y:S01]  /*2350*/  FSEL R82, R82, -INF , P3 ;  /* 0xff80000052527808 */ /* 0x000fe20001800000 */
[----:B------:R-:W1:Y:S01]  /*2360*/  SHFL.BFLY PT, R3, R0, 0x1, 0x1f ;  /* 0x0c201f0000037f89 */ /* 0x000e6200000e0000 */
[----:B------:R-:W-:Y:S02]  /*2370*/  FSEL R87, R87, -INF , P6 ;  /* 0xff80000057577808 */ /* 0x000fe40003000000 */
[----:B------:R-:W-:Y:S02]  /*2380*/  FSEL R86, R86, -INF , P5 ;  /* 0xff80000056567808 */ /* 0x000fe40002800000 */
[----:B-1----:R-:W-:-:S05]  /*2390*/  FMNMX R3, R0, R3, !PT ;  /* 0x0000000300037209 */ /* 0x002fca0007800000 */
[----:B------:R-:W1:Y:S02]  /*23a0*/  SHFL.BFLY PT, R4, R3, 0x2, 0x1f ;  /* 0x0c401f0003047f89 */ /* 0x000e6400000e0000 */
[----:B-1----:R-:W-:Y:S02]  /*23b0*/  FMNMX R5, R3, R4, !PT ;  /* 0x0000000403057209 */ /* 0x002fe40007800000 */
[----:B------:R-:W-:Y:S02]  /*23c0*/  FMNMX R3, R26, R27, !PT ;  /* 0x0000001b1a037209 */ /* 0x000fe40007800000 */
[C---:B------:R-:W-:Y:S02]  /*23d0*/  FSETP.NEU.AND P0, PT, R5.reuse, -INF , PT ;  /* 0xff8000000500780b */ /* 0x040fe40003f0d000 */
[----:B------:R-:W-:Y:S02]  /*23e0*/  FMNMX R0, R30, R3, !PT ;  /* 0x000000031e007209 */ /* 0x000fe40007800000 */
[----:B------:R-:W-:-:S02]  /*23f0*/  FSEL R4, R5, RZ, P0 ;  /* 0x000000ff05047208 */ /* 0x000fc40000000000 */
[----:B------:R-:W-:Y:S02]  /*2400*/  FMNMX R3, R31, R0, !PT ;  /* 0x000000001f037209 */ /* 0x000fe40007800000 */
[----:B------:R-:W-:Y:S01]  /*2410*/  ISETP.NE.AND P0, PT, R8, RZ, PT ;  /* 0x000000ff0800720c */ /* 0x000fe20003f05270 */
[----:B------:R-:W-:Y:S01]  /*2420*/  FMUL R20, R4, UR10 ;  /* 0x0000000a04147c20 */ /* 0x000fe20008400000 */
[----:B------:R-:W-:Y:S02]  /*2430*/  FMNMX R0, R34, R3, !PT ;  /* 0x0000000322007209 */ /* 0x000fe40007800000 */
[----:B------:R-:W-:Y:S01]  /*2440*/  FSEL R74, R74, -INF , P0 ;  /* 0xff8000004a4a7808 */ /* 0x000fe20000000000 */
[--C-:B------:R-:W-:Y:S01]  /*2450*/  FFMA R24, R24, UR10, -R20.reuse ;  /* 0x0000000a18187c23 */ /* 0x100fe20008000814 */
[--C-:B------:R-:W-:Y:S01]  /*2460*/  FFMA R11, R29, UR10, -R20.reuse ;  /* 0x0000000a1d0b7c23 */ /* 0x100fe20008000814 */
[----:B------:R-:W-:Y:S01]  /*2470*/  FMNMX R3, R35, R0, !PT ;  /* 0x0000000023037209 */ /* 0x000fe20007800000 */
[--C-:B------:R-:W-:Y:S01]  /*2480*/  FFMA R4, R28, UR10, -R20.reuse ;  /* 0x0000000a1c047c23 */ /* 0x100fe20008000814 */
[----:B------:R-:W-:Y:S01]  /*2490*/  ISETP.NE.AND P0, PT, R9, RZ, PT ;  /* 0x000000ff0900720c */ /* 0x000fe20003f05270 */
[--C-:B------:R-:W-:Y:S01]  /*24a0*/  FFMA R9, R25, UR10, -R20.reuse ;  /* 0x0000000a19097c23 */ /* 0x100fe20008000814 */
[----:B------:R-:W-:Y:S01]  /*24b0*/  FSETP.GEU.AND P1, PT, R24, -126, PT ;  /* 0xc2fc00001800780b */ /* 0x000fe20003f2e000 */
[--C-:B------:R-:W-:Y:S01]  /*24c0*/  FFMA R8, R36, UR10, -R20.reuse ;  /* 0x0000000a24087c23 */ /* 0x100fe20008000814 */
[----:B------:R-:W-:Y:S01]  /*24d0*/  FSETP.GEU.AND P4, PT, R11, -126, PT ;  /* 0xc2fc00000b00780b */ /* 0x000fe20003f8e000 */
[--C-:B------:R-:W-:Y:S01]  /*24e0*/  FFMA R13, R33, UR10, -R20.reuse ;  /* 0x0000000a210d7c23 */ /* 0x100fe20008000814 */
[----:B------:R-:W-:Y:S01]  /*24f0*/  FMNMX R0, R38, R3, !PT ;  /* 0x0000000326007209 */ /* 0x000fe20007800000 */
        /* <DEDUP_REMOVED lines=8> */
[----:B------:R-:W-:Y:S01]  /*2580*/  @!P1 FMUL R24, R24, 0.5 ;  /* 0x3f00000018189820 */ /* 0x000fe20000400000 */
[----:B------:R-:W-:Y:S01]  /*2590*/  FSETP.GEU.AND P6, PT, R13, -126, PT ;  /* 0xc2fc00000d00780b */ /* 0x000fe20003fce000 */
[----:B------:R-:W-:Y:S01]  /*25a0*/  @!P4 FMUL R11, R11, 0.5 ;  /* 0x3f0000000b0bc820 */ /* 0x000fe20000400000 */
[----:B------:R-:W-:Y:S01]  /*25b0*/  FMNMX R3, R43, R0, !PT ;  /* 0x000000002b037209 */ /* 0x000fe20007800000 */
[--C-:B------:R-:W-:Y:S01]  /*25c0*/  FFMA R36, R48, UR10, -R20.reuse ;  /* 0x0000000a30247c23 */ /* 0x100fe20008000814 */
[----:B------:R-:W-:Y:S01]  /*25d0*/  FSETP.GEU.AND P5, PT, R28, -126, PT ;  /* 0xc2fc00001c00780b */ /* 0x000fe20003fae000 */
[----:B------:R-:W1:Y:S01]  /*25e0*/  MUFU.EX2 R24, R24 ;  /* 0x0000001800187308 */ /* 0x000e620000000800 */
[----:B------:R-:W-:Y:S01]  /*25f0*/  FMNMX R0, R46, R3, !PT ;  /* 0x000000032e007209 */ /* 0x000fe20007800000 */
[----:B------:R-:W-:Y:S01]  /*2600*/  @!P2 FMUL R9, R9, 0.5 ;  /* 0x3f0000000909a820 */ /* 0x000fe20000400000 */
[--C-:B------:R-:W-:Y:S01]  /*2610*/  FFMA R25, R45, UR10, -R20.reuse ;  /* 0x0000000a2d197c23 */ /* 0x100fe20008000814 */
[----:B------:R-:W-:Y:S01]  /*2620*/  @!P3 FMUL R4, R4, 0.5 ;  /* 0x3f0000000404b820 */ /* 0x000fe20000400000 */
[----:B------:R-:W-:Y:S01]  /*2630*/  FMNMX R3, R47, R0, !PT ;  /* 0x000000002f037209 */ /* 0x000fe20007800000 */
[--C-:B------:R-:W-:Y:S01]  /*2640*/  FFMA R33, R53, UR10, -R20.reuse ;  /* 0x0000000a35217c23 */ /* 0x100fe20008000814 */
[----:B------:R-:W-:Y:S01]  /*2650*/  FSEL R75, R75, -INF , P0 ;  /* 0xff8000004b4b7808 */ /* 0x000fe20000000000 */
[----:B------:R-:W2:Y:S01]  /*2660*/  MUFU.EX2 R11, R11 ;  /* 0x0000000b000b7308 */ /* 0x000ea20000000800 */
[----:B------:R-:W-:Y:S01]  /*2670*/  FMNMX R0, R50, R3, !PT ;  /* 0x0000000332007209 */ /* 0x000fe20007800000 */
[----:B------:R-:W-:Y:S01]  /*2680*/  @!P6 FMUL R13, R13, 0.5 ;  /* 0x3f0000000d0de820 */ /* 0x000fe20000400000 */
[--C-:B------:R-:W-:Y:S01]  /*2690*/  FFMA R29, R49, UR10, -R20.reuse ;  /* 0x0000000a311d7c23 */ /* 0x100fe20008000814 */
[----:B------:R-:W-:Y:S01]  /*26a0*/  @!P5 FMUL R28, R28, 0.5 ;  /* 0x3f0000001c1cd820 */ /* 0x000fe20000400000 */
[----:B------:R-:W-:Y:S01]  /*26b0*/  FMNMX R3, R51, R0, !PT ;  /* 0x0000000033037209 */ /* 0x000fe20007800000 */
[--C-:B------:R-:W-:Y:S01]  /*26c0*/  FFMA R12, R52, UR10, -R20.reuse ;  /* 0x0000000a340c7c23 */ /* 0x100fe20008000814 */
[----:B------:R-:W-:Y:S01]  /*26d0*/  ISETP.NE.AND P0, PT, R10, RZ, PT ;  /* 0x000000ff0a00720c */ /* 0x000fe20003f05270 */
[----:B------:R-:W3:Y:S01]  /*26e0*/  MUFU.EX2 R9, R9 ;  /* 0x0000000900097308 */ /* 0x000ee20000000800 */
[----:B-1----:R-:W-:Y:S01]  /*26f0*/  @!P1 FMUL R24, R24, R24 ;  /* 0x0000001818189220 */ /* 0x002fe20000400000 */
[----:B------:R-:W-:Y:S01]  /*2700*/  FSETP.GEU.AND P1, PT, R8, -126, PT ;  /* 0xc2fc00000800780b */ /* 0x000fe20003f2e000 */
[--C-:B------:R-:W-:Y:S01]  /*2710*/  FFMA R10, R44, UR10, -R20.reuse ;  /* 0x0000000a2c0a7c23 */ /* 0x100fe20008000814 */
[----:B------:R-:W-:Y:S01]  /*2720*/  FMNMX R0, R54, R3, !PT ;  /* 0x0000000336007209 */ /* 0x000fe20007800000 */
[--C-:B------:R-:W-:Y:S01]  /*2730*/  FFMA R41, R60, UR10, -R20.reuse ;  /* 0x0000000a3c297c23 */ /* 0x100fe20008000814 */
[--C-:B------:R-:W-:Y:S01]  /*2740*/  FFMA R40, R57, UR10, -R20.reuse ;  /* 0x0000000a39287c23 */ /* 0x100fe20008000814 */
[--C-:B------:R-:W-:Y:S01]  /*2750*/  FFMA R65, R65, UR10, -R20.reuse ;  /* 0x0000000a41417c23 */ /* 0x100fe20008000814 */
[----:B------:R-:W1:Y:S01]  /*2760*/  MUFU.EX2 R4, R4 ;  /* 0x0000000400047308 */ /* 0x000e620000000800 */
[----:B--2---:R-:W-:Y:S01]  /*2770*/  @!P4 FMUL R11, R11, R11 ;  /* 0x0000000b0b0bc220 */ /* 0x004fe20000400000 */
[----:B------:R-:W-:Y:S01]  /*2780*/  FSETP.GEU.AND P4, PT, R21, -126, PT ;  /* 0xc2fc00001500780b */ /* 0x000fe20003f8e000 */
[--C-:B------:R-:W-:Y:S01]  /*2790*/  FFMA R14, R61, UR10, -R20.reuse ;  /* 0x0000000a3d0e7c23 */ /* 0x100fe20008000814 */
[----:B------:R-:W-:Y:S01]  /*27a0*/  FMNMX R3, R55, R0, !PT ;  /* 0x0000000037037209 */ /* 0x000fe20007800000 */
[--C-:B------:R-:W-:Y:S01]  /*27b0*/  FFMA R45, R64, UR10, -R20.reuse ;  /* 0x0000000a402d7c23 */ /* 0x100fe20008000814 */
[--C-:B------:R-:W-:Y:S01]  /*27c0*/  FFMA R37, R56, UR10, -R20.reuse ;  /* 0x0000000a38257c23 */ /* 0x100fe20008000814 */
[----:B------:R-:W-:Y:S01]  /*27d0*/  @!P1 FMUL R8, R8, 0.5 ;  /* 0x3f00000008089820 */ /* 0x000fe20000400000 */
[----:B------:R-:W2:Y:S01]  /*27e0*/  MUFU.EX2 R13, R13 ;  /* 0x0000000d000d7308 */ /* 0x000ea20000000800 */
[----:B------:R-:W-:Y:S01]  /*27f0*/  FMNMX R0, R58, R3, !PT ;  /* 0x000000033a007209 */ /* 0x000fe20007800000 */
[----:B---3--:R-:W-:Y:S01]  /*2800*/  @!P2 FMUL R9, R9, R9 ;  /* 0x000000090909a220 */ /* 0x008fe20000400000 */
[----:B------:R-:W-:Y:S01]  /*2810*/  FSETP.GEU.AND P2, PT, R15, -126, PT ;  /* 0xc2fc00000f00780b */ /* 0x000fe20003f4e000 */
[--C-:B------:R-:W-:Y:S01]  /*2820*/  FFMA R72, R72, UR10, -R20.reuse ;  /* 0x0000000a48487c23 */ /* 0x100fe20008000814 */
[----:B------:R-:W-:Y:S01]  /*2830*/  FMNMX R3, R59, R0, !PT ;  /* 0x000000003b037209 */ /* 0x000fe20007800000 */
[--C-:B------:R-:W-:Y:S01]  /*2840*/  FFMA R69, R69, UR10, -R20.reuse ;  /* 0x0000000a45457c23 */ /* 0x100fe20008000814 */
[----:B------:R-:W-:Y:S01]  /*2850*/  @!P4 FMUL R21, R21, 0.5 ;  /* 0x3f0000001515c820 */ /* 0x000fe20000400000 */
        /* <DEDUP_REMOVED lines=8> */
[----:B------:R-:W-:Y:S01]  /*28e0*/  FMNMX R3, R63, R0, !PT ;  /* 0x000000003f037209 */ /* 0x000fe20007800000 */
[----:B--2---:R-:W-:Y:S01]  /*28f0*/  @!P6 FMUL R13, R13, R13 ;  /* 0x0000000d0d0de220 */ /* 0x004fe20000400000 */
[----:B------:R-:W-:Y:S01]  /*2900*/  FSETP.GEU.AND P6, PT, R25, -126, PT ;  /* 0xc2fc00001900780b */ /* 0x000fe20003fce000 */
[----:B------:R-:W1:Y:S01]  /*2910*/  MUFU.EX2 R21, R21 ;  /* 0x0000001500157308 */ /* 0x000e620000000800 */
[----:B------:R-:W-:Y:S01]  /*2920*/  @!P2 FMUL R15, R15, 0.5 ;  /* 0x3f0000000f0fa820 */ /* 0x000fe20000400000 */
[----:B------:R-:W-:Y:S01]  /*2930*/  FMNMX R0, R66, R3, !PT ;  /* 0x0000000342007209 */ /* 0x000fe20007800000 */
[--C-:B------:R-:W-:Y:S01]  /*2940*/  FFMA R81, R81, UR10, -R20.reuse ;  /* 0x0000000a51517c23 */ /* 0x100fe20008000814 */
[----:B------:R-:W-:Y:S01]  /*2950*/  @!P3 FMUL R32, R32, 0.5 ;  /* 0x3f0000002020b820 */ /* 0x000fe20000400000 */
[--C-:B------:R-:W-:Y:S01]  /*2960*/  FFMA R80, R80, UR10, -R20.reuse ;  /* 0x0000000a50507c23 */ /* 0x100fe20008000814 */
[----:B---3--:R-:W-:Y:S01]  /*2970*/  @!P1 FMUL R8, R8, R8 ;  /* 0x0000000808089220 */ /* 0x008fe20000400000 */
[----:B------:R-:W-:Y:S01]  /*2980*/  FSETP.GEU.AND P1, PT, R36, -126, PT ;  /* 0xc2fc00002400780b */ /* 0x000fe20003f2e000 */
[----:B------:R-:W2:Y:S01]  /*2990*/  MUFU.EX2 R15, R15 ;  /* 0x0000000f000f7308 */ /* 0x000ea20000000800 */
[----:B------:R-:W-:Y:S01]  /*29a0*/  FMNMX R3, R67, R0, !PT ;  /* 0x0000000043037209 */ /* 0x000fe20007800000 */
[--C-:B------:R-:W-:Y:S01]  /*29b0*/  FFMA R84, R84, UR10, -R20.reuse ;  /* 0x0000000a54547c23 */ /* 0x100fe20008000814 */
[----:B------:R-:W-:Y:S01]  /*29c0*/  FFMA R85, R85, UR10, -R20 ;  /* 0x0000000a55557c23 */ /* 0x000fe20008000814 */
[----:B------:R-:W-:Y:S01]  /*29d0*/  @!P6 FMUL R25, R25, 0.5 ;  /* 0x3f0000001919e820 */ /* 0x000fe20000400000 */
[----:B------:R-:W-:-:S03]  /*29e0*/  FMNMX R0, R70, R3, !PT ;  /* 0x0000000346007209 */ /* 0x000fc60007800000 */
[----:B------:R-:W3:Y:S01]  /*29f0*/  MUFU.EX2 R32, R32 ;  /* 0x0000002000207308 */ /* 0x000ee20000000800 */
[----:B------:R-:W-:Y:S01]  /*2a00*/  FMNMX R3, R71, R0, !PT ;  /* 0x0000000047037209 */ /* 0x000fe20007800000 */
[----:B-1----:R-:W-:Y:S01]  /*2a10*/  @!P4 FMUL R21, R21, R21 ;  /* 0x000000151515c220 */ /* 0x002fe20000400000 */
[----:B------:R-:W-:Y:S01]  /*2a20*/  FSETP.GEU.AND P4, PT, R33, -126, PT ;  /* 0xc2fc00002100780b */ /* 0x000fe20003f8e000 */
[----:B------:R-:W-:Y:S01]  /*2a30*/  @!P1 FMUL R36, R36, 0.5 ;  /* 0x3f00000024249820 */ /* 0x000fe20000400000 */
[----:B------:R-:W-:-:S03]  /*2a40*/  FMNMX R0, R74, R3, !PT ;  /* 0x000000034a007209 */ /* 0x000fc60007800000 */
[----:B------:R-:W1:Y:S01]  /*2a50*/  MUFU.EX2 R28, R28 ;  /* 0x0000001c001c7308 */ /* 0x000e620000000800 */
[----:B------:R-:W-:Y:S01]  /*2a60*/  FMNMX R3, R75, R0, !PT ;  /* 0x000000004b037209 */ /* 0x000fe20007800000 */
[----:B--2---:R-:W-:Y:S01]  /*2a70*/  @!P2 FMUL R15, R15, R15 ;  /* 0x0000000f0f0fa220 */ /* 0x004fe20000400000 */
[----:B------:R-:W-:Y:S02]  /*2a80*/  FSETP.GEU.AND P2, PT, R29, -126, PT ;  /* 0xc2fc00001d00780b */ /* 0x000fe40003f4e000 */
[----:B------:R-:W-:-:S03]  /*2a90*/  FMNMX R0, R78, R3, !PT ;  /* 0x000000034e007209 */ /* 0x000fc60007800000 */
[----:B------:R-:W2:Y:S01]  /*2aa0*/  MUFU.EX2 R36, R36 ;  /* 0x0000002400247308 */ /* 0x000ea20000000800 */
[----:B---3--:R-:W-:Y:S01]  /*2ab0*/  @!P3 FMUL R32, R32, R32 ;  /* 0x000000202020b220 */ /* 0x008fe20000400000 */
[----:B------:R-:W-:Y:S01]  /*2ac0*/  FSETP.GEU.AND P3, PT, R12, -126, PT ;  /* 0xc2fc00000c00780b */ /* 0x000fe20003f6e000 */
[----:B------:R-:W-:Y:S01]  /*2ad0*/  @!P4 FMUL R33, R33, 0.5 ;  /* 0x3f0000002121c820 */ /* 0x000fe20000400000 */
[----:B------:R-:W-:-:S04]  /*2ae0*/  FMNMX R3, R79, R0, !PT ;  /* 0x000000004f037209 */ /* 0x000fc80007800000 */
[----:B------:R-:W3:Y:S01]  /*2af0*/  MUFU.EX2 R25, R25 ;  /* 0x0000001900197308 */ /* 0x000ee20000000800 */
[----:B-1----:R-:W-:Y:S01]  /*2b00*/  @!P5 FMUL R28, R28, R28 ;  /* 0x0000001c1c1cd220 */ /* 0x002fe20000400000 */
[----:B------:R-:W-:Y:S01]  /*2b10*/  FSETP.GEU.AND P5, PT, R10, -126, PT ;  /* 0xc2fc00000a00780b */ /* 0x000fe20003fae000 */
[----:B------:R-:W-:Y:S01]  /*2b20*/  @!P2 FMUL R29, R29, 0.5 ;  /* 0x3f0000001d1da820 */ /* 0x000fe20000400000 */
[----:B------:R-:W-:-:S03]  /*2b30*/  FMNMX R0, R82, R3, !PT ;  /* 0x0000000352007209 */ /* 0x000fc60007800000 */
[----:B------:R-:W-:Y:S01]  /*2b40*/  @!P3 FMUL R12, R12, 0.5 ;  /* 0x3f0000000c0cb820 */ /* 0x000fe20000400000 */
[----:B------:R-:W1:Y:S01]  /*2b50*/  MUFU.EX2 R33, R33 ;  /* 0x0000002100217308 */ /* 0x000e620000000800 */
[----:B--2---:R-:W-:Y:S01]  /*2b60*/  @!P1 FMUL R36, R36, R36 ;  /* 0x0000002424249220 */ /* 0x004fe20000400000 */
[----:B------:R-:W-:Y:S02]  /*2b70*/  FSETP.GEU.AND P1, PT, R41, -126, PT ;  /* 0xc2fc00002900780b */ /* 0x000fe40003f2e000 */
[----:B------:R-:W-:-:S03]  /*2b80*/  FMNMX R3, R83, R0, !PT ;  /* 0x0000000053037209 */ /* 0x000fc60007800000 */
[----:B------:R-:W-:Y:S01]  /*2b90*/  @!P5 FMUL R10, R10, 0.5 ;  /* 0x3f0000000a0ad820 */ /* 0x000fe20000400000 */
[----:B------:R-:W-:Y:S01]  /*2ba0*/  FMNMX R0, R86, R3, !PT ;  /* 0x0000000356007209 */ /* 0x000fe20007800000 */
[----:B---3--:R-:W-:Y:S01]  /*2bb0*/  @!P6 FMUL R25, R25, R25 ;  /* 0x000000191919e220 */ /* 0x008fe20000400000 */
[----:B------:R-:W-:Y:S01]  /*2bc0*/  FSETP.GEU.AND P6, PT, R40, -126, PT ;  /* 0xc2fc00002800780b */ /* 0x000fe20003fce000 */
[----:B------:R-:W2:Y:S01]  /*2bd0*/  MUFU.EX2 R29, R29 ;  /* 0x0000001d001d7308 */ /* 0x000ea20000000800 */
[----:B------:R-:W-:-:S03]  /*2be0*/  FMNMX R0, R87, R0, !PT ;  /* 0x0000000057007209 */ /* 0x000fc60007800000 */
[----:B------:R-:W-:Y:S02]  /*2bf0*/  @!P1 FMUL R41, R41, 0.5 ;  /* 0x3f00000029299820 */ /* 0x000fe40000400000 */
[----:B------:R-:W3:Y:S01]  /*2c00*/  SHFL.BFLY PT, R3, R0, 0x1, 0x1f ;  /* 0x0c201f0000037f89 */ /* 0x000ee200000e0000 */
[----:B-1----:R-:W-:Y:S01]  /*2c10*/  @!P4 FMUL R33, R33, R33 ;  /* 0x000000212121c220 */ /* 0x002fe20000400000 */
[----:B------:R-:W1:Y:S01]  /*2c20*/  MUFU.EX2 R12, R12 ;  /* 0x0000000c000c7308 */ /* 0x000e620000000800 */
[----:B------:R-:W-:-:S03]  /*2c30*/  FSETP.GEU.AND P4, PT, R65, -126, PT ;  /* 0xc2fc00004100780b */ /* 0x000fc60003f8e000 */
[----:B------:R-:W-:-:S04]  /*2c40*/  @!P6 FMUL R40, R40, 0.5 ;  /* 0x3f0000002828e820 */ /* 0x000fc80000400000 */
[----:B------:R-:W4:Y:S01]  /*2c50*/  MUFU.EX2 R10, R10 ;  /* 0x0000000a000a7308 */ /* 0x000f220000000800 */
[----:B--2---:R-:W-:Y:S01]  /*2c60*/  @!P2 FMUL R29, R29, R29 ;  /* 0x0000001d1d1da220 */ /* 0x004fe20000400000 */
[----:B------:R-:W-:-:S04]  /*2c70*/  FSETP.GEU.AND P2, PT, R14, -126, PT ;  /* 0xc2fc00000e00780b */ /* 0x000fc80003f4e000 */
[----:B------:R-:W-:Y:S02]  /*2c80*/  @!P4 FMUL R65, R65, 0.5 ;  /* 0x3f0000004141c820 */ /* 0x000fe40000400000 */
[----:B------:R-:W2:Y:S01]  /*2c90*/  MUFU.EX2 R41, R41 ;  /* 0x0000002900297308 */ /* 0x000ea20000000800 */
[----:B-1----:R-:W-:Y:S01]  /*2ca0*/  @!P3 FMUL R12, R12, R12 ;  /* 0x0000000c0c0cb220 */ /* 0x002fe20000400000 */
[----:B------:R-:W-:Y:S02]  /*2cb0*/  FSETP.GEU.AND P3, PT, R45, -126, PT ;  /* 0xc2fc00002d00780b */ /* 0x000fe40003f6e000 */
[----:B---3--:R-:W-:-:S03]  /*2cc0*/  FMNMX R3, R0, R3, !PT ;  /* 0x0000000300037209 */ /* 0x008fc60007800000 */
[----:B------:R-:W-:Y:S01]  /*2cd0*/  @!P2 FMUL R14, R14, 0.5 ;  /* 0x3f0000000e0ea820 */ /* 0x000fe20000400000 */
[----:B------:R-:W1:Y:S01]  /*2ce0*/  MUFU.EX2 R40, R40 ;  /* 0x0000002800287308 */ /* 0x000e620000000800 */
[----:B----4-:R-:W-:Y:S01]  /*2cf0*/  @!P5 FMUL R10, R10, R10 ;  /* 0x0000000a0a0ad220 */ /* 0x010fe20000400000 */
[----:B------:R-:W-:Y:S01]  /*2d00*/  FSETP.GEU.AND P5, PT, R37, -126, PT ;  /* 0xc2fc00002500780b */ /* 0x000fe20003fae000 */
[----:B------:R-:W3:Y:S04]  /*2d10*/  SHFL.BFLY PT, R6, R3, 0x2, 0x1f ;  /* 0x0c401f0003067f89 */ /* 0x000ee800000e0000 */
[----:B------:R-:W-:Y:S01]  /*2d20*/  @!P3 FMUL R45, R45, 0.5 ;  /* 0x3f0000002d2db820 */ /* 0x000fe20000400000 */
[----:B------:R-:W4:Y:S01]  /*2d30*/  MUFU.EX2 R44, R65 ;  /* 0x00000041002c7308 */ /* 0x000f220000000800 */
[----:B--2---:R-:W-:Y:S01]  /*2d40*/  @!P1 FMUL R41, R41, R41 ;  /* 0x0000002929299220 */ /* 0x004fe20000400000 */
[----:B------:R-:W-:-:S05]  /*2d50*/  FSETP.GEU.AND P1, PT, R72, -126, PT ;  /* 0xc2fc00004800780b */ /* 0x000fca0003f2e000 */
[----:B------:R-:W-:Y:S01]  /*2d60*/  @!P5 FMUL R37, R37, 0.5 ;  /* 0x3f0000002525d820 */ /* 0x000fe20000400000 */
[----:B------:R-:W2:Y:S01]  /*2d70*/  MUFU.EX2 R14, R14 ;  /* 0x0000000e000e7308 */ /* 0x000ea20000000800 */
[----:B-1----:R-:W-:Y:S01]  /*2d80*/  @!P6 FMUL R40, R40, R40 ;  /* 0x000000282828e220 */ /* 0x002fe20000400000 */
[----:B------:R-:W-:-:S05]  /*2d90*/  FSETP.GEU.AND P6, PT, R69, -126, PT ;  /* 0xc2fc00004500780b */ /* 0x000fca0003fce000 */
[----:B------:R-:W-:Y:S01]  /*2da0*/  @!P1 FMUL R72, R72, 0.5 ;  /* 0x3f00000048489820 */ /* 0x000fe20000400000 */
[----:B------:R-:W1:Y:S01]  /*2db0*/  MUFU.EX2 R45, R45 ;  /* 0x0000002d002d7308 */ /* 0x000e620000000800 */
[----:B----4-:R-:W-:Y:S01]  /*2dc0*/  @!P4 FMUL R44, R44, R44 ;  /* 0x0000002c2c2cc220 */ /* 0x010fe20000400000 */
[----:B------:R-:W-:Y:S02]  /*2dd0*/  FSETP.GEU.AND P4, PT, R77, -126, PT ;  /* 0xc2fc00004d00780b */ /* 0x000fe40003f8e000 */
[----:B---3--:R-:W-:-:S03]  /*2de0*/  FMNMX R6, R3, R6, !PT ;  /* 0x0000000603067209 */ /* 0x008fc60007800000 */
[----:B------:R-:W-:Y:S01]  /*2df0*/  @!P6 FMUL R69, R69, 0.5 ;  /* 0x3f0000004545e820 */ /* 0x000fe20000400000 */
[----:B------:R-:W3:Y:S01]  /*2e00*/  MUFU.EX2 R37, R37 ;  /* 0x0000002500257308 */ /* 0x000ee20000000800 */
        /* <DEDUP_REMOVED lines=8> */
[----:B---3--:R-:W-:Y:S01]  /*2e90*/  @!P5 FMUL R37, R37, R37 ;  /* 0x000000252525d220 */ /* 0x008fe20000400000 */
[----:B------:R-:W-:-:S05]  /*2ea0*/  FSETP.GEU.AND P5, PT, R68, -126, PT ;  /* 0xc2fc00004400780b */ /* 0x000fca0003fae000 */
[----:B------:R-:W-:Y:S01]  /*2eb0*/  @!P3 FMUL R76, R76, 0.5 ;  /* 0x3f0000004c4cb820 */ /* 0x000fe20000400000 */
[----:B------:R-:W3:Y:S01]  /*2ec0*/  MUFU.EX2 R56, R77 ;  /* 0x0000004d00387308 */ /* 0x000ee20000000800 */
[----:B--2---:R-:W-:Y:S01]  /*2ed0*/  @!P1 FMUL R53, R53, R53 ;  /* 0x0000003535359220 */ /* 0x004fe20000400000 */
[----:B------:R-:W-:-:S05]  /*2ee0*/  FSETP.GEU.AND P1, PT, R81, -126, PT ;  /* 0xc2fc00005100780b */ /* 0x000fca0003f2e000 */
[----:B------:R-:W-:Y:S01]  /*2ef0*/  @!P5 FMUL R68, R68, 0.5 ;  /* 0x3f0000004444d820 */ /* 0x000fe20000400000 */
[----:B------:R-:W2:Y:S01]  /*2f00*/  MUFU.EX2 R52, R73 ;  /* 0x0000004900347308 */ /* 0x000ea20000000800 */
[----:B-1----:R-:W-:Y:S01]  /*2f10*/  @!P6 FMUL R48, R48, R48 ;  /* 0x000000303030e220 */ /* 0x002fe20000400000 */
[----:B------:R-:W-:-:S04]  /*2f20*/  FSETP.NEU.AND P6, PT, R6, -INF , PT ;  /* 0xff8000000600780b */ /* 0x000fc80003fcd000 */
[----:B------:R-:W-:Y:S01]  /*2f30*/  FSEL R0, R6, RZ, P6 ;  /* 0x000000ff06007208 */ /* 0x000fe20003000000 */
[----:B------:R-:W-:Y:S01]  /*2f40*/  @!P1 FMUL R81, R81, 0.5 ;  /* 0x3f00000051519820 */ /* 0x000fe20000400000 */
[----:B------:R-:W1:Y:S01]  /*2f50*/  MUFU.EX2 R57, R76 ;  /* 0x0000004c00397308 */ /* 0x000e620000000800 */
[----:B---3--:R-:W-:Y:S01]  /*2f60*/  @!P4 FMUL R56, R56, R56 ;  /* 0x000000383838c220 */ /* 0x008fe20000400000 */
[----:B------:R-:W-:Y:S01]  /*2f70*/  FSETP.GEU.AND P6, PT, R84, -126, PT ;  /* 0xc2fc00005400780b */ /* 0x000fe20003fce000 */
[----:B------:R-:W-:-:S04]  /*2f80*/  FMUL R0, R0, UR10 ;  /* 0x0000000a00007c20 */ /* 0x000fc80008400000 */
[--C-:B------:R-:W-:Y:S01]  /*2f90*/  FFMA R3, R27, UR10, -R0.reuse ;  /* 0x0000000a1b037c23 */ /* 0x100fe20008000800 */
[----:B------:R-:W3:Y:S01]  /*2fa0*/  MUFU.EX2 R49, R68 ;  /* 0x0000004400317308 */ /* 0x000ee20000000800 */
[--C-:B------:R-:W-:Y:S01]  /*2fb0*/  FFMA R26, R26, UR10, -R0.reuse ;  /* 0x0000000a1a1a7c23 */ /* 0x100fe20008000800 */
[--C-:B------:R-:W-:Y:S01]  /*2fc0*/  FFMA R65, R31, UR10, -R0.reuse ;  /* 0x0000000a1f417c23 */ /* 0x100fe20008000800 */
[----:B--2---:R-:W-:Y:S01]  /*2fd0*/  @!P2 FMUL R52, R52, R52 ;  /* 0x000000343434a220 */ /* 0x004fe20000400000 */
[----:B------:R-:W-:Y:S01]  /*2fe0*/  FSETP.GEU.AND P4, PT, R3, -126, PT ;  /* 0xc2fc00000300780b */ /* 0x000fe20003f8e000 */
[--C-:B------:R-:W-:Y:S01]  /*2ff0*/  FFMA R34, R34, UR10, -R0.reuse ;  /* 0x0000000a22227c23 */ /* 0x100fe20008000800 */
[----:B------:R-:W-:Y:S01]  /*3000*/  FSETP.GEU.AND P2, PT, R85, -126, PT ;  /* 0xc2fc00005500780b */ /* 0x000fe20003f4e000 */
[----:B------:R-:W-:Y:S01]  /*3010*/  @!P6 FMUL R84, R84, 0.5 ;  /* 0x3f0000005454e820 */ /* 0x000fe20000400000 */
[----:B------:R-:W2:Y:S01]  /*3020*/  MUFU.EX2 R20, R81 ;  /* 0x0000005100147308 */ /* 0x000ea20000000800 */
[----:B-1----:R-:W-:Y:S01]  /*3030*/  @!P3 FMUL R57, R57, R57 ;  /* 0x000000393939b220 */ /* 0x002fe20000400000 */
[----:B------:R-:W-:Y:S01]  /*3040*/  FSETP.GEU.AND P3, PT, R26, -126, PT ;  /* 0xc2fc00001a00780b */ /* 0x000fe20003f6e000 */
[--C-:B------:R-:W-:Y:S01]  /*3050*/  FFMA R69, R35, UR10, -R0.reuse ;  /* 0x0000000a23457c23 */ /* 0x100fe20008000800 */
[--C-:B------:R-:W-:Y:S01]  /*3060*/  FFMA R38, R38, UR10, -R0.reuse ;  /* 0x0000000a26267c23 */ /* 0x100fe20008000800 */
[--C-:B------:R-:W-:Y:S01]  /*3070*/  FFMA R30, R30, UR10, -R0.reuse ;  /* 0x0000000a1e1e7c23 */ /* 0x100fe20008000800 */
[--C-:B------:R-:W-:Y:S01]  /*3080*/  FFMA R46, R46, UR10, -R0.reuse ;  /* 0x0000000a2e2e7c23 */ /* 0x100fe20008000800 */
[--C-:B------:R-:W-:Y:S01]  /*3090*/  FFMA R50, R50, UR10, -R0.reuse ;  /* 0x0000000a32327c23 */ /* 0x100fe20008000800 */
[----:B------:R-:W1:Y:S01]  /*30a0*/  MUFU.EX2 R27, R84 ;  /* 0x00000054001b7308 */ /* 0x000e620000000800 */
[----:B---3--:R-:W-:Y:S01]  /*30b0*/  @!P5 FMUL R49, R49, R49 ;  /* 0x000000313131d220 */ /* 0x008fe20000400000 */
[----:B------:R-:W-:Y:S01]  /*30c0*/  FSETP.GEU.AND P5, PT, R80, -126, PT ;  /* 0xc2fc00005000780b */ /* 0x000fe20003fae000 */
[----:B------:R-:W-:Y:S01]  /*30d0*/  @!P4 FMUL R3, R3, 0.5 ;  /* 0x3f0000000303c820 */ /* 0x000fe20000400000 */
[----:B------:R-:W-:Y:S01]  /*30e0*/  @!P2 FMUL R85, R85, 0.5 ;  /* 0x3f0000005555a820 */ /* 0x000fe20000400000 */
[--C-:B------:R-:W-:Y:S01]  /*30f0*/  FFMA R42, R42, UR10, -R0.reuse ;  /* 0x0000000a2a2a7c23 */ /* 0x100fe20008000800 */
[--C-:B------:R-:W-:Y:S01]  /*3100*/  FFMA R55, R55, UR10, -R0.reuse ;  /* 0x0000000a37377c23 */ /* 0x100fe20008000800 */
[----:B------:R-:W-:Y:S01]  /*3110*/  @!P3 FMUL R26, R26, 0.5 ;  /* 0x3f0000001a1ab820 */ /* 0x000fe20000400000 */
[----:B------:R3:W4:Y:S01]  /*3120*/  MUFU.EX2 R64, R3 ;  /* 0x0000000300407308 */ /* 0x0007220000000800 */
[----:B--2---:R-:W-:Y:S01]  /*3130*/  @!P1 FMUL R20, R20, R20 ;  /* 0x0000001414149220 */ /* 0x004fe20000400000 */
[----:B------:R-:W-:Y:S01]  /*3140*/  FSETP.GEU.AND P1, PT, R65, -126, PT ;  /* 0xc2fc00004100780b */ /* 0x000fe20003f2e000 */
[--C-:B------:R-:W-:Y:S01]  /*3150*/  FFMA R54, R54, UR10, -R0.reuse ;  /* 0x0000000a36367c23 */ /* 0x100fe20008000800 */
[--C-:B------:R-:W-:Y:S01]  /*3160*/  FFMA R75, R75, UR10, -R0.reuse ;  /* 0x0000000a4b4b7c23 */ /* 0x100fe20008000800 */
[--C-:B------:R-:W-:Y:S01]  /*3170*/  FFMA R83, R83, UR10, -R0.reuse ;  /* 0x0000000a53537c23 */ /* 0x100fe20008000800 */
[--C-:B------:R-:W-:Y:S01]  /*3180*/  FFMA R78, R78, UR10, -R0.reuse ;  /* 0x0000000a4e4e7c23 */ /* 0x100fe20008000800 */
[----:B------:R-:W-:Y:S01]  /*3190*/  @!P5 FMUL R80, R80, 0.5 ;  /* 0x3f0000005050d820 */ /* 0x000fe20000400000 */
[----:B------:R-:W2:Y:S01]  /*31a0*/  MUFU.EX2 R60, R85 ;  /* 0x00000055003c7308 */ /* 0x000ea20000000800 */
[--C-:B---3--:R-:W-:Y:S01]  /*31b0*/  FFMA R3, R39, UR10, -R0.reuse ;  /* 0x0000000a27037c23 */ /* 0x108fe20008000800 */
[----:B-1----:R-:W-:Y:S01]  /*31c0*/  @!P6 FMUL R27, R27, R27 ;  /* 0x0000001b1b1be220 */ /* 0x002fe20000400000 */
[----:B------:R-:W-:Y:S01]  /*31d0*/  FSETP.GEU.AND P6, PT, R34, -126, PT ;  /* 0xc2fc00002200780b */ /* 0x000fe20003fce000 */
[--C-:B------:R-:W-:Y:S01]  /*31e0*/  FFMA R71, R71, UR10, -R0.reuse ;  /* 0x0000000a47477c23 */ /* 0x100fe20008000800 */
[----:B------:R-:W-:Y:S01]  /*31f0*/  FFMA R79, R79, UR10, -R0 ;  /* 0x0000000a4f4f7c23 */ /* 0x000fe20008000800 */
[----:B------:R-:W-:Y:S01]  /*3200*/  FADD R77, R29, R20 ;  /* 0x000000141d4d7221 */ /* 0x000fe20000000000 */
[----:B------:R-:W-:Y:S01]  /*3210*/  @!P1 FMUL R65, R65, 0.5 ;  /* 0x3f00000041419820 */ /* 0x000fe20000400000 */
[----:B------:R1:W3:Y:S01]  /*3220*/  MUFU.EX2 R31, R26 ;  /* 0x0000001a001f7308 */ /* 0x0002e20000000800 */
[----:B----4-:R-:W-:Y:S01]  /*3230*/  @!P4 FMUL R64, R64, R64 ;  /* 0x000000404040c220 */ /* 0x010fe20000400000 */
[----:B------:R-:W-:-:S06]  /*3240*/  FSETP.GEU.AND P4, PT, R3, -126, PT ;  /* 0xc2fc00000300780b */ /* 0x000fcc0003f8e000 */
[----:B------:R-:W4:Y:S01]  /*3250*/  MUFU.EX2 R61, R80 ;  /* 0x00000050003d7308 */ /* 0x000f220000000800 */
[----:B-1----:R-:W-:Y:S01]  /*3260*/  FFMA R26, R43, UR10, -R0 ;  /* 0x0000000a2b1a7c23 */ /* 0x002fe20008000800 */
[----:B--2---:R-:W-:Y:S01]  /*3270*/  @!P2 FMUL R60, R60, R60 ;  /* 0x0000003c3c3ca220 */ /* 0x004fe20000400000 */
[----:B------:R-:W-:Y:S01]  /*3280*/  FSETP.GEU.AND P2, PT, R69, -126, PT ;  /* 0xc2fc00004500780b */ /* 0x000fe20003f4e000 */
[----:B------:R-:W-:-:S03]  /*3290*/  @!P6 FMUL R34, R34, 0.5 ;  /* 0x3f0000002222e820 */ /* 0x000fc60000400000 */
[----:B------:R-:W-:Y:S01]  /*32a0*/  @!P4 FMUL R3, R3, 0.5 ;  /* 0x3f0000000303c820 */ /* 0x000fe20000400000 */
[----:B------:R-:W1:Y:S01]  /*32b0*/  MUFU.EX2 R68, R65 ;  /* 0x0000004100447308 */ /* 0x000e620000000800 */
[----:B---3--:R-:W-:Y:S01]  /*32c0*/  @!P3 FMUL R31, R31, R31 ;  /* 0x0000001f1f1fb220 */ /* 0x008fe20000400000 */
[----:B------:R-:W-:-:S06]  /*32d0*/  FSETP.GEU.AND P3, PT, R38, -126, PT ;  /* 0xc2fc00002600780b */ /* 0x000fcc0003f6e000 */
[----:B------:R2:W3:Y:S01]  /*32e0*/  MUFU.EX2 R39, R34 ;  /* 0x0000002200277308 */ /* 0x0004e20000000800 */
[----:B----4-:R-:W-:Y:S01]  /*32f0*/  @!P5 FMUL R61, R61, R61 ;  /* 0x0000003d3d3dd220 */ /* 0x010fe20000400000 */
[----:B------:R-:W-:Y:S01]  /*3300*/  FSETP.GEU.AND P5, PT, R30, -126, PT ;  /* 0xc2fc00001e00780b */ /* 0x000fe20003fae000 */
[----:B------:R-:W-:Y:S02]  /*3310*/  @!P2 FMUL R69, R69, 0.5 ;  /* 0x3f0000004545a820 */ /* 0x000fe40000400000 */
[----:B------:R-:W-:Y:S01]  /*3320*/  FADD R73, R36, R61 ;  /* 0x0000003d24497221 */ /* 0x000fe20000000000 */
[----:B------:R-:W-:Y:S01]  /*3330*/  F2FP.F16.F32.PACK_AB R36, R29, R36 ;  /* 0x000000241d24723e */ /* 0x000fe200000000ff */
[----:B------:R-:W-:Y:S01]  /*3340*/  @!P3 FMUL R38, R38, 0.5 ;  /* 0x3f0000002626b820 */ /* 0x000fe20000400000 */
[----:B------:R4:W5:Y:S01]  /*3350*/  MUFU.EX2 R76, R3 ;  /* 0x00000003004c7308 */ /* 0x0009620000000800 */
[----:B-1----:R-:W-:Y:S01]  /*3360*/  @!P1 FMUL R68, R68, R68 ;  /* 0x0000004444449220 */ /* 0x002fe20000400000 */
[----:B------:R-:W-:Y:S01]  /*3370*/  FSETP.GEU.AND P1, PT, R26, -126, PT ;  /* 0xc2fc00001a00780b */ /* 0x000fe20003f2e000 */
[----:B--2---:R-:W-:-:S04]  /*3380*/  FFMA R34, R62, UR10, -R0 ;  /* 0x0000000a3e227c23 */ /* 0x004fc80008000800 */
[----:B------:R-:W-:Y:S01]  /*3390*/  @!P5 FMUL R30, R30, 0.5 ;  /* 0x3f0000001e1ed820 */ /* 0x000fe20000400000 */
[----:B------:R-:W1:Y:S01]  /*33a0*/  MUFU.EX2 R72, R69 ;  /* 0x0000004500487308 */ /* 0x000e620000000800 */
[----:B----4-:R-:W-:Y:S01]  /*33b0*/  FFMA R3, R51, UR10, -R0 ;  /* 0x0000000a33037c23 */ /* 0x010fe20008000800 */
[----:B---3--:R-:W-:Y:S01]  /*33c0*/  @!P6 FMUL R39, R39, R39 ;  /* 0x000000272727e220 */ /* 0x008fe20000400000 */
[----:B------:R-:W-:-:S04]  /*33d0*/  FSETP.GEU.AND P6, PT, R46, -126, PT ;  /* 0xc2fc00002e00780b */ /* 0x000fc80003fce000 */
[----:B------:R-:W-:Y:S01]  /*33e0*/  @!P1 FMUL R26, R26, 0.5 ;  /* 0x3f0000001a1a9820 */ /* 0x000fe20000400000 */
[----:B------:R2:W3:Y:S01]  /*33f0*/  MUFU.EX2 R43, R38 ;  /* 0x00000026002b7308 */ /* 0x0004e20000000800 */
[----:B-----5:R-:W-:Y:S01]  /*3400*/  @!P4 FMUL R76, R76, R76 ;  /* 0x0000004c4c4cc220 */ /* 0x020fe20000400000 */
[----:B------:R-:W-:-:S06]  /*3410*/  FSETP.GEU.AND P4, PT, R3, -126, PT ;  /* 0xc2fc00000300780b */ /* 0x000fcc0003f8e000 */
[----:B------:R4:W5:Y:S01]  /*3420*/  MUFU.EX2 R35, R30 ;  /* 0x0000001e00237308 */ /* 0x0009620000000800 */
[----:B-1----:R-:W-:Y:S01]  /*3430*/  @!P2 FMUL R72, R72, R72 ;  /* 0x000000484848a220 */ /* 0x002fe20000400000 */
[----:B------:R-:W-:Y:S01]  /*3440*/  @!P6 FMUL R46, R46, 0.5 ;  /* 0x3f0000002e2ee820 */ /* 0x000fe20000400000 */
[----:B--2---:R-:W-:-:S03]  /*3450*/  FFMA R38, R66, UR10, -R0 ;  /* 0x0000000a42267c23 */ /* 0x004fc60008000800 */
[----:B------:R-:W-:Y:S01]  /*3460*/  F2FP.F16.F32.PACK_AB R29, R72, R39 ;  /* 0x00000027481d723e */ /* 0x000fe200000000ff */
[----:B------:R-:W-:Y:S01]  /*3470*/  @!P4 FMUL R3, R3, 0.5 ;  /* 0x3f0000000303c820 */ /* 0x000fe20000400000 */
[----:B------:R1:W2:Y:S01]  /*3480*/  MUFU.EX2 R80, R26 ;  /* 0x0000001a00507308 */ /* 0x0002a20000000800 */
[----:B----4-:R-:W-:Y:S01]  /*3490*/  FFMA R30, R47, UR10, -R0 ;  /* 0x0000000a2f1e7c23 */ /* 0x010fe20008000800 */
[----:B---3--:R-:W-:Y:S01]  /*34a0*/  @!P3 FMUL R43, R43, R43 ;  /* 0x0000002b2b2bb220 */ /* 0x008fe20000400000 */
[----:B------:R-:W-:-:S03]  /*34b0*/  FSETP.GEU.AND P3, PT, R50, -126, PT ;  /* 0xc2fc00003200780b */ /* 0x000fc60003f6e000 */
[----:B------:R-:W-:Y:S02]  /*34c0*/  FSETP.GEU.AND P2, PT, R30, -126, PT ;  /* 0xc2fc00001e00780b */ /* 0x000fe40003f4e000 */
[----:B------:R3:W4:Y:S01]  /*34d0*/  MUFU.EX2 R51, R46 ;  /* 0x0000002e00337308 */ /* 0x0007220000000800 */
[----:B-----5:R-:W-:Y:S01]  /*34e0*/  @!P5 FMUL R35, R35, R35 ;  /* 0x000000232323d220 */ /* 0x020fe20000400000 */
[----:B------:R-:W-:Y:S01]  /*34f0*/  FSETP.GEU.AND P5, PT, R42, -126, PT ;  /* 0xc2fc00002a00780b */ /* 0x000fe20003fae000 */
[----:B-1----:R-:W-:-:S05]  /*3500*/  FFMA R26, R58, UR10, -R0 ;  /* 0x0000000a3a1a7c23 */ /* 0x002fca0008000800 */
[----:B------:R1:W5:Y:S01]  /*3510*/  MUFU.EX2 R58, R3 ;  /* 0x00000003003a7308 */ /* 0x0003620000000800 */
[----:B--2---:R-:W-:Y:S01]  /*3520*/  @!P1 FMUL R80, R80, R80 ;  /* 0x0000005050509220 */ /* 0x004fe20000400000 */
[----:B------:R-:W-:Y:S01]  /*3530*/  FSETP.GEU.AND P1, PT, R55, -126, PT ;  /* 0xc2fc00003700780b */ /* 0x000fe20003f2e000 */
[----:B------:R-:W-:Y:S01]  /*3540*/  @!P2 FMUL R30, R30, 0.5 ;  /* 0x3f0000001e1ea820 */ /* 0x000fe20000400000 */
[----:B------:R-:W-:Y:S01]  /*3550*/  @!P3 FMUL R50, R50, 0.5 ;  /* 0x3f0000003232b820 */ /* 0x000fe20000400000 */
[--C-:B---3--:R-:W-:Y:S02]  /*3560*/  FFMA R46, R74, UR10, -R0.reuse ;  /* 0x0000000a4a2e7c23 */ /* 0x108fe40008000800 */
[----:B------:R-:W-:Y:S01]  /*3570*/  @!P5 FMUL R42, R42, 0.5 ;  /* 0x3f0000002a2ad820 */ /* 0x000fe20000400000 */
[----:B------:R2:W3:Y:S01]  /*3580*/  MUFU.EX2 R84, R30 ;  /* 0x0000001e00547308 */ /* 0x0004e20000000800 */
[----:B-1----:R-:W-:Y:S01]  /*3590*/  FFMA R3, R63, UR10, -R0 ;  /* 0x0000000a3f037c23 */ /* 0x002fe20008000800 */
[----:B----4-:R-:W-:Y:S01]  /*35a0*/  @!P6 FMUL R51, R51, R51 ;  /* 0x000000333333e220 */ /* 0x010fe20000400000 */
[----:B------:R-:W-:-:S04]  /*35b0*/  FSETP.GEU.AND P6, PT, R26, -126, PT ;  /* 0xc2fc00001a00780b */ /* 0x000fc80003fce000 */
[----:B------:R-:W-:Y:S01]  /*35c0*/  @!P1 FMUL R55, R55, 0.5 ;  /* 0x3f00000037379820 */ /* 0x000fe20000400000 */
[----:B------:R-:W1:Y:S01]  /*35d0*/  MUFU.EX2 R65, R50 ;  /* 0x0000003200417308 */ /* 0x000e620000000800 */
[----:B--2---:R-:W-:Y:S01]  /*35e0*/  FFMA R30, R59, UR10, -R0 ;  /* 0x0000000a3b1e7c23 */ /* 0x004fe20008000800 */
[----:B-----5:R-:W-:Y:S01]  /*35f0*/  @!P4 FMUL R58, R58, R58 ;  /* 0x0000003a3a3ac220 */ /* 0x020fe20000400000 */
[----:B------:R-:W-:-:S05]  /*3600*/  FSETP.GEU.AND P4, PT, R3, -126, PT ;  /* 0xc2fc00000300780b */ /* 0x000fca0003f8e000 */
[----:B------:R2:W4:Y:S01]  /*3610*/  MUFU.EX2 R47, R42 ;  /* 0x0000002a002f7308 */ /* 0x0005220000000800 */
[----:B------:R-:W-:Y:S01]  /*3620*/  @!P6 FMUL R26, R26, 0.5 ;  /* 0x3f0000001a1ae820 */ /* 0x000fe20000400000 */
[----:B---3--:R-:W-:Y:S01]  /*3630*/  @!P2 FMUL R84, R84, R84 ;  /* 0x000000545454a220 */ /* 0x008fe20000400000 */
[----:B------:R-:W-:-:S05]  /*3640*/  FSETP.GEU.AND P2, PT, R30, -126, PT ;  /* 0xc2fc00001e00780b */ /* 0x000fca0003f4e000 */
[----:B------:R3:W5:Y:S01]  /*3650*/  MUFU.EX2 R59, R55 ;  /* 0x00000037003b7308 */ /* 0x0007620000000800 */
[----:B--2---:R-:W-:Y:S01]  /*3660*/  FFMA R42, R67, UR10, -R0 ;  /* 0x0000000a432a7c23 */ /* 0x004fe20008000800 */
[----:B-1----:R-:W-:Y:S01]  /*3670*/  @!P3 FMUL R65, R65, R65 ;  /* 0x000000414141b220 */ /* 0x002fe20000400000 */
[----:B------:R-:W-:Y:S01]  /*3680*/  FSETP.GEU.AND P3, PT, R34, -126, PT ;  /* 0xc2fc00002200780b */ /* 0x000fe20003f6e000 */
[----:B------:R-:W-:-:S04]  /*3690*/  @!P4 FMUL R3, R3, 0.5 ;  /* 0x3f0000000303c820 */ /* 0x000fc80000400000 */
[----:B------:R1:W2:Y:S01]  /*36a0*/  MUFU.EX2 R62, R26 ;  /* 0x0000001a003e7308 */ /* 0x0002a20000000800 */
[----:B----4-:R-:W-:Y:S01]  /*36b0*/  @!P5 FMUL R47, R47, R47 ;  /* 0x0000002f2f2fd220 */ /* 0x010fe20000400000 */
[----:B------:R-:W-:Y:S01]  /*36c0*/  FSETP.GEU.AND P5, PT, R54, -126, PT ;  /* 0xc2fc00003600780b */ /* 0x000fe20003fae000 */
[----:B------:R-:W-:Y:S01]  /*36d0*/  @!P2 FMUL R30, R30, 0.5 ;  /* 0x3f0000001e1ea820 */ /* 0x000fe20000400000 */
[----:B---3--:R-:W-:-:S04]  /*36e0*/  FFMA R55, R86, UR10, -R0 ;  /* 0x0000000a56377c23 */ /* 0x008fc80008000800 */
[----:B------:R3:W4:Y:S01]  /*36f0*/  MUFU.EX2 R67, R3 ;  /* 0x0000000300437308 */ /* 0x0007220000000800 */
[----:B-----5:R-:W-:Y:S01]  /*3700*/  @!P1 FMUL R59, R59, R59 ;  /* 0x0000003b3b3b9220 */ /* 0x020fe20000400000 */
[----:B------:R-:W-:Y:S01]  /*3710*/  FSETP.GEU.AND P1, PT, R42, -126, PT ;  /* 0xc2fc00002a00780b */ /* 0x000fe20003f2e000 */
[----:B------:R-:W-:Y:S01]  /*3720*/  @!P3 FMUL R34, R34, 0.5 ;  /* 0x3f0000002222b820 */ /* 0x000fe20000400000 */
[----:B-1----:R-:W-:-:S03]  /*3730*/  FFMA R26, R70, UR10, -R0 ;  /* 0x0000000a461a7c23 */ /* 0x002fc60008000800 */
[----:B------:R-:W-:Y:S01]  /*3740*/  @!P5 FMUL R54, R54, 0.5 ;  /* 0x3f0000003636d820 */ /* 0x000fe20000400000 */
[----:B------:R1:W5:Y:S01]  /*3750*/  MUFU.EX2 R66, R34 ;  /* 0x0000002200427308 */ /* 0x0003620000000800 */
[--C-:B---3--:R-:W-:Y:S01]  /*3760*/  FFMA R3, R82, UR10, -R0.reuse ;  /* 0x0000000a52037c23 */ /* 0x108fe20008000800 */
[----:B--2---:R-:W-:Y:S01]  /*3770*/  @!P6 FMUL R62, R62, R62 ;  /* 0x0000003e3e3ee220 */ /* 0x004fe20000400000 */
[----:B------:R-:W-:Y:S01]  /*3780*/  FSETP.GEU.AND P6, PT, R46, -126, PT ;  /* 0xc2fc00002e00780b */ /* 0x000fe20003fce000 */
[----:B------:R-:W-:-:S03]  /*3790*/  FFMA R0, R87, UR10, -R0 ;  /* 0x0000000a57007c23 */ /* 0x000fc60008000800 */
[----:B------:R-:W-:Y:S01]  /*37a0*/  @!P1 FMUL R42, R42, 0.5 ;  /* 0x3f0000002a2a9820 */ /* 0x000fe20000400000 */
[----:B------:R-:W2:Y:S01]  /*37b0*/  MUFU.EX2 R88, R54 ;  /* 0x0000003600587308 */ /* 0x000ea20000000800 */
[----:B----4-:R-:W-:Y:S01]  /*37c0*/  @!P4 FMUL R67, R67, R67 ;  /* 0x000000434343c220 */ /* 0x010fe20000400000 */
[----:B------:R-:W-:Y:S01]  /*37d0*/  FSETP.GEU.AND P4, PT, R3, -126, PT ;  /* 0xc2fc00000300780b */ /* 0x000fe20003f8e000 */
[----:B-1----:R-:W-:-:S05]  /*37e0*/  FADD R34, R21, R52 ;  /* 0x0000003415227221 */ /* 0x002fca0000000000 */
[----:B------:R-:W1:Y:S01]  /*37f0*/  MUFU.EX2 R69, R42 ;  /* 0x0000002a00457308 */ /* 0x000e620000000800 */
[----:B-----5:R-:W-:Y:S01]  /*3800*/  @!P3 FMUL R66, R66, R66 ;  /* 0x000000424242b220 */ /* 0x020fe20000400000 */
[----:B------:R-:W-:Y:S01]  /*3810*/  FSETP.GEU.AND P3, PT, R75, -126, PT ;  /* 0xc2fc00004b00780b */ /* 0x000fe20003f6e000 */
[----:B------:R-:W-:-:S04]  /*3820*/  @!P6 FMUL R46, R46, 0.5 ;  /* 0x3f0000002e2ee820 */ /* 0x000fc80000400000 */
[----:B------:R-:W-:Y:S01]  /*3830*/  @!P4 FMUL R3, R3, 0.5 ;  /* 0x3f0000000303c820 */ /* 0x000fe20000400000 */
[----:B------:R-:W3:Y:S01]  /*3840*/  MUFU.EX2 R82, R46 ;  /* 0x0000002e00527308 */ /* 0x000ee20000000800 */
[----:B--2---:R-:W-:Y:S01]  /*3850*/  @!P5 FMUL R88, R88, R88 ;  /* 0x000000585858d220 */ /* 0x004fe20000400000 */
[----:B------:R-:W-:-:S05]  /*3860*/  FSETP.GEU.AND P5, PT, R38, -126, PT ;  /* 0xc2fc00002600780b */ /* 0x000fca0003fae000 */
[----:B------:R-:W-:Y:S01]  /*3870*/  @!P3 FMUL R75, R75, 0.5 ;  /* 0x3f0000004b4bb820 */ /* 0x000fe20000400000 */
[----:B------:R2:W4:Y:S01]  /*3880*/  MUFU.EX2 R90, R3 ;  /* 0x00000003005a7308 */ /* 0x0005220000000800 */
[----:B-1----:R-:W-:Y:S01]  /*3890*/  @!P1 FMUL R69, R69, R69 ;  /* 0x0000004545459220 */ /* 0x002fe20000400000 */
[----:B------:R-:W-:-:S03]  /*38a0*/  FSETP.GEU.AND P1, PT, R83, -126, PT ;  /* 0xc2fc00005300780b */ /* 0x000fc60003f2e000 */
[----:B------:R-:W-:Y:S02]  /*38b0*/  FADD R54, R72, R69 ;  /* 0x0000004548367221 */ /* 0x000fe40000000000 */
[----:B------:R-:W-:Y:S01]  /*38c0*/  @!P5 FMUL R38, R38, 0.5 ;  /* 0x3f0000002626d820 */ /* 0x000fe20000400000 */
[----:B------:R1:W5:Y:S01]  /*38d0*/  MUFU.EX2 R63, R30 ;  /* 0x0000001e003f7308 */ /* 0x0003620000000800 */
[----:B---3--:R-:W-:Y:S01]  /*38e0*/  @!P6 FMUL R82, R82, R82 ;  /* 0x000000525252e220 */ /* 0x008fe20000400000 */
[----:B------:R-:W-:Y:S01]  /*38f0*/  FSETP.GEU.AND P6, PT, R78, -126, PT ;  /* 0xc2fc00004e00780b */ /* 0x000fe20003fce000 */
[----:B--2---:R-:W-:Y:S01]  /*3900*/  FADD R3, R24, R37 ;  /* 0x0000002518037221 */ /* 0x004fe20000000000 */
[----:B------:R-:W-:-:S03]  /*3910*/  F2FP.F16.F32.PACK_AB R24, R9, R24 ;  /* 0x000000180918723e */ /* 0x000fc600000000ff */
[----:B------:R-:W-:Y:S01]  /*3920*/  @!P1 FMUL R83, R83, 0.5 ;  /* 0x3f00000053539820 */ /* 0x000fe20000400000 */
[----:B------:R2:W3:Y:S01]  /*3930*/  MUFU.EX2 R70, R38 ;  /* 0x0000002600467308 */ /* 0x0004e20000000800 */
[----:B----4-:R-:W-:Y:S01]  /*3940*/  @!P4 FMUL R90, R90, R90 ;  /* 0x0000005a5a5ac220 */ /* 0x010fe20000400000 */
[----:B------:R-:W-:Y:S01]  /*3950*/  FSETP.GEU.AND P4, PT, R55, -126, PT ;  /* 0xc2fc00003700780b */ /* 0x000fe20003f8e000 */
[----:B-1----:R-:W-:Y:S01]  /*3960*/  FADD R30, R32, R53 ;  /* 0x00000035201e7221 */ /* 0x002fe20000000000 */
[----:B------:R-:W-:Y:S01]  /*3970*/  F2FP.F16.F32.PACK_AB R32, R21, R32 ;  /* 0x000000201520723e */ /* 0x000fe200000000ff */
[----:B------:R-:W-:Y:S02]  /*3980*/  FADD R89, R65, R90 ;  /* 0x0000005a41597221 */ /* 0x000fe40000000000 */
[----:B------:R-:W-:Y:S01]  /*3990*/  @!P6 FMUL R78, R78, 0.5 ;  /* 0x3f0000004e4ee820 */ /* 0x000fe20000400000 */
[----:B------:R-:W1:Y:S01]  /*39a0*/  MUFU.EX2 R75, R75 ;  /* 0x0000004b004b7308 */ /* 0x000e620000000800 */
[----:B-----5:R-:W-:Y:S01]  /*39b0*/  @!P2 FMUL R63, R63, R63 ;  /* 0x0000003f3f3fa220 */ /* 0x020fe20000400000 */
[----:B------:R-:W-:Y:S01]  /*39c0*/  FSETP.GEU.AND P2, PT, R26, -126, PT ;  /* 0xc2fc00001a00780b */ /* 0x000fe20003f4e000 */
[----:B--2---:R-:W-:Y:S01]  /*39d0*/  FADD R38, R3, R30 ;  /* 0x0000001e03267221 */ /* 0x004fe20000000000 */
[----:B------:R-:W-:Y:S01]  /*39e0*/  FADD R3, R9, R40 ;  /* 0x0000002809037221 */ /* 0x000fe20000000000 */
[----:B------:R-:W-:Y:S01]  /*39f0*/  FADD R30, R13, R44 ;  /* 0x0000002c0d1e7221 */ /* 0x000fe20000000000 */
[----:B------:R-:W-:Y:S01]  /*3a00*/  F2FP.F16.F32.PACK_AB R40, R40, R37 ;  /* 0x000000252828723e */ /* 0x000fe200000000ff */
[----:B------:R-:W-:Y:S01]  /*3a10*/  @!P4 FMUL R55, R55, 0.5 ;  /* 0x3f0000003737c820 */ /* 0x000fe20000400000 */
[----:B------:R-:W2:Y:S01]  /*3a20*/  MUFU.EX2 R83, R83 ;  /* 0x0000005300537308 */ /* 0x000ea20000000800 */
[----:B---3--:R-:W-:Y:S01]  /*3a30*/  @!P5 FMUL R70, R70, R70 ;  /* 0x000000464646d220 */ /* 0x008fe20000400000 */
[----:B------:R-:W-:Y:S01]  /*3a40*/  FSETP.GEU.AND P5, PT, R71, -126, PT ;  /* 0xc2fc00004700780b */ /* 0x000fe20003fae000 */
[----:B------:R-:W-:Y:S01]  /*3a50*/  FADD R42, R3, R34 ;  /* 0x00000022032a7221 */ /* 0x000fe20000000000 */
[----:B------:R-:W-:Y:S01]  /*3a60*/  FADD R85, R30, R77 ;  /* 0x0000004d1e557221 */ /* 0x000fe20000000000 */
[----:B------:R-:W-:Y:S01]  /*3a70*/  FADD R3, R11, R14 ;  /* 0x0000000e0b037221 */ /* 0x000fe20000000000 */
[----:B------:R-:W-:Y:S01]  /*3a80*/  FADD R34, R25, R56 ;  /* 0x0000003819227221 */ /* 0x000fe20000000000 */
[----:B------:R-:W-:Y:S01]  /*3a90*/  @!P2 FMUL R26, R26, 0.5 ;  /* 0x3f0000001a1aa820 */ /* 0x000fe20000400000 */
[----:B------:R-:W3:Y:S01]  /*3aa0*/  MUFU.EX2 R78, R78 ;  /* 0x0000004e004e7308 */ /* 0x000ee20000000800 */
[----:B-1----:R-:W-:Y:S01]  /*3ab0*/  @!P3 FMUL R75, R75, R75 ;  /* 0x0000004b4b4bb220 */ /* 0x002fe20000400000 */
[----:B------:R-:W-:Y:S01]  /*3ac0*/  FSETP.GEU.AND P3, PT, R79, -126, PT ;  /* 0xc2fc00004f00780b */ /* 0x000fe20003f6e000 */
[----:B------:R-:W-:Y:S01]  /*3ad0*/  FADD R30, R15, R48 ;  /* 0x000000300f1e7221 */ /* 0x000fe20000000000 */
[----:B------:R-:W-:Y:S01]  /*3ae0*/  FADD R77, R33, R60 ;  /* 0x0000003c214d7221 */ /* 0x000fe20000000000 */
[----:B------:R-:W-:Y:S01]  /*3af0*/  FADD R3, R3, R34 ;  /* 0x0000002203037221 */ /* 0x000fe20000000000 */
[----:B------:R-:W-:Y:S01]  /*3b00*/  FADD R50, R39, R70 ;  /* 0x0000004627327221 */ /* 0x000fe20000000000 */
[----:B------:R-:W-:Y:S01]  /*3b10*/  @!P5 FMUL R71, R71, 0.5 ;  /* 0x3f0000004747d820 */ /* 0x000fe20000400000 */
[----:B------:R1:W4:Y:S01]  /*3b20*/  MUFU.EX2 R74, R26 ;  /* 0x0000001a004a7308 */ /* 0x0003220000000800 */
[----:B--2---:R-:W-:Y:S01]  /*3b30*/  @!P1 FMUL R83, R83, R83 ;  /* 0x0000005353539220 */ /* 0x004fe20000400000 */
[----:B------:R-:W-:Y:S01]  /*3b40*/  FSETP.GEU.AND P1, PT, R0, -126, PT ;  /* 0xc2fc00000000780b */ /* 0x000fe20003f2e000 */
[----:B------:R-:W-:Y:S01]  /*3b50*/  FADD R30, R30, R77 ;  /* 0x0000004d1e1e7221 */ /* 0x000fe20000000000 */
[----:B------:R-:W-:Y:S01]  /*3b60*/  FADD R77, R47, R82 ;  /* 0x000000522f4d7221 */ /* 0x000fe20000000000 */
[----:B------:R-:W-:Y:S01]  /*3b70*/  FADD R34, R64, R63 ;  /* 0x0000003f40227221 */ /* 0x000fe20000000000 */
[----:B------:R-:W-:Y:S01]  /*3b80*/  FADD R87, R80, R75 ;  /* 0x0000004b50577221 */ /* 0x000fe20000000000 */
[----:B------:R-:W-:Y:S01]  /*3b90*/  @!P3 FMUL R79, R79, 0.5 ;  /* 0x3f0000004f4fb820 */ /* 0x000fe20000400000 */
[----:B------:R-:W2:Y:S01]  /*3ba0*/  MUFU.EX2 R55, R55 ;  /* 0x0000003700377308 */ /* 0x000ea20000000800 */
[----:B-1----:R-:W-:Y:S01]  /*3bb0*/  FADD R26, R28, R45 ;  /* 0x0000002d1c1a7221 */ /* 0x002fe20000000000 */
[----:B---3--:R-:W-:Y:S01]  /*3bc0*/  @!P6 FMUL R78, R78, R78 ;  /* 0x0000004e4e4ee220 */ /* 0x008fe20000400000 */
[----:B------:R-:W-:Y:S01]  /*3bd0*/  FADD R95, R50, R89 ;  /* 0x00000059325f7221 */ /* 0x000fe20000000000 */
[----:B------:R-:W-:Y:S01]  /*3be0*/  FADD R93, R34, R87 ;  /* 0x00000057225d7221 */ /* 0x000fe20000000000 */
[----:B------:R-:W-:Y:S01]  /*3bf0*/  FADD R81, R26, R73 ;  /* 0x000000491a517221 */ /* 0x000fe20000000000 */
[----:B------:R-:W-:Y:S01]  /*3c00*/  FADD R26, R4, R41 ;  /* 0x00000029041a7221 */ /* 0x000fe20000000000 */
[----:B------:R-:W-:Y:S01]  /*3c10*/  FADD R73, R10, R57 ;  /* 0x000000390a497221 */ /* 0x000fe20000000000 */
[----:B------:R-:W-:Y:S01]  /*3c20*/  @!P1 FMUL R0, R0, 0.5 ;  /* 0x3f00000000009820 */ /* 0x000fe20000400000 */
[----:B------:R-:W1:Y:S01]  /*3c30*/  MUFU.EX2 R71, R71 ;  /* 0x0000004700477308 */ /* 0x000e620000000800 */
[----:B----4-:R-:W-:Y:S01]  /*3c40*/  @!P2 FMUL R74, R74, R74 ;  /* 0x0000004a4a4aa220 */ /* 0x010fe20000400000 */
[----:B------:R-:W-:Y:S01]  /*3c50*/  FADD R46, R26, R73 ;  /* 0x000000491a2e7221 */ /* 0x000fe20000000000 */
[----:B------:R-:W-:Y:S01]  /*3c60*/  FADD R26, R8, R49 ;  /* 0x00000031081a7221 */ /* 0x000fe20000000000 */
[----:B------:R-:W-:Y:S01]  /*3c70*/  FADD R73, R12, R27 ;  /* 0x0000001b0c497221 */ /* 0x000fe20000000000 */
[----:B------:R-:W-:Y:S01]  /*3c80*/  FADD R34, R43, R74 ;  /* 0x0000004a2b227221 */ /* 0x000fe20000000000 */
[----:B------:R-:W-:Y:S01]  /*3c90*/  FADD R91, R58, R83 ;  /* 0x000000533a5b7221 */ /* 0x000fe20000000000 */
[----:B------:R-:W-:Y:S01]  /*3ca0*/  FADD R38, R38, R81 ;  /* 0x0000005126267221 */ /* 0x000fe20000000000 */
[----:B------:R-:W3:Y:S01]  /*3cb0*/  MUFU.EX2 R79, R79 ;  /* 0x0000004f004f7308 */ /* 0x000ee20000000800 */
[----:B------:R-:W-:Y:S01]  /*3cc0*/  FADD R73, R26, R73 ;  /* 0x000000491a497221 */ /* 0x000fe20000000000 */
[----:B------:R-:W-:Y:S01]  /*3cd0*/  FADD R26, R31, R62 ;  /* 0x0000003e1f1a7221 */ /* 0x000fe20000000000 */
[----:B--2---:R-:W-:Y:S01]  /*3ce0*/  @!P4 FMUL R55, R55, R55 ;  /* 0x000000373737c220 */ /* 0x004fe20000400000 */
[----:B------:R-:W-:Y:S01]  /*3cf0*/  FADD R54, R54, R91 ;  /* 0x0000005b36367221 */ /* 0x000fe20000000000 */
[----:B------:R-:W-:Y:S01]  /*3d00*/  FADD R42, R42, R85 ;  /* 0x000000552a2a7221 */ /* 0x000fe20000000000 */
[----:B------:R-:W-:Y:S01]  /*3d10*/  FADD R92, R26, R77 ;  /* 0x0000004d1a5c7221 */ /* 0x000fe20000000000 */
[----:B------:R-:W-:Y:S01]  /*3d20*/  FADD R77, R51, R78 ;  /* 0x0000004e334d7221 */ /* 0x000fe20000000000 */
[----:B------:R2:W4:Y:S01]  /*3d30*/  MUFU.EX2 R86, R0 ;  /* 0x0000000000567308 */ /* 0x0005220000000800 */
[----:B------:R-:W-:Y:S01]  /*3d40*/  FADD R89, R88, R55 ;  /* 0x0000003758597221 */ /* 0x000fe20000000000 */
[----:B-1----:R-:W-:Y:S01]  /*3d50*/  @!P5 FMUL R71, R71, R71 ;  /* 0x000000474747d220 */ /* 0x002fe20000400000 */
[----:B------:R-:W-:Y:S01]  /*3d60*/  FADD R26, R68, R67 ;  /* 0x00000043441a7221 */ /* 0x000fe20000000000 */
[----:B------:R-:W-:Y:S01]  /*3d70*/  FADD R92, R92, R95 ;  /* 0x0000005f5c5c7221 */ /* 0x000fe20000000000 */
[----:B------:R-:W-:Y:S01]  /*3d80*/  FADD R89, R34, R89 ;  /* 0x0000005922597221 */ /* 0x000fe20000000000 */
[----:B------:R-:W-:Y:S01]  /*3d90*/  FADD R50, R76, R71 ;  /* 0x000000474c327221 */ /* 0x000fe20000000000 */
[----:B------:R-:W-:Y:S01]  /*3da0*/  FADD R54, R93, R54 ;  /* 0x000000365d367221 */ /* 0x000fe20000000000 */
[----:B------:R-:W-:Y:S01]  /*3db0*/  FADD R73, R46, R73 ;  /* 0x000000492e497221 */ /* 0x000fe20000000000 */
[----:B--2---:R-:W-:Y:S01]  /*3dc0*/  FADD R0, R35, R66 ;  /* 0x0000004223007221 */ /* 0x004fe20000000000 */
[----:B---3--:R-:W-:Y:S01]  /*3dd0*/  @!P3 FMUL R79, R79, R79 ;  /* 0x0000004f4f4fb220 */ /* 0x008fe20000400000 */
[----:B------:R-:W-:Y:S01]  /*3de0*/  FADD R3, R3, R30 ;  /* 0x0000001e03037221 */ /* 0x000fe20000000000 */
[----:B------:R-:W-:Y:S01]  /*3df0*/  FADD R38, R38, R73 ;  /* 0x0000004926267221 */ /* 0x000fe20000000000 */
[----:B------:R-:W-:Y:S01]  /*3e00*/  FADD R0, R0, R77 ;  /* 0x0000004d00007221 */ /* 0x000fe20000000000 */
[----:B------:R-:W-:Y:S01]  /*3e10*/  FADD R87, R84, R79 ;  /* 0x0000004f54577221 */ /* 0x000fe20000000000 */
[----:B------:R-:W-:Y:S01]  /*3e20*/  FADD R3, R42, R3 ;  /* 0x000000032a037221 */ /* 0x000fe20000000000 */
[----:B------:R-:W-:Y:S01]  /*3e30*/  F2FP.F16.F32.PACK_AB R34, R25, R10 ;  /* 0x0000000a1922723e */ /* 0x000fe200000000ff */
[----:B----4-:R-:W-:Y:S01]  /*3e40*/  @!P1 FMUL R86, R86, R86 ;  /* 0x0000005656569220 */ /* 0x010fe20000400000 */
[----:B------:R-:W-:Y:S01]  /*3e50*/  FADD R89, R0, R89 ;  /* 0x0000005900597221 */ /* 0x000fe20000000000 */
[----:B------:R-:W-:Y:S01]  /*3e60*/  MOV R0, UR6 ;  /* 0x0000000600007c02 */ /* 0x000fe20008000f00 */
[----:B------:R-:W-:Y:S01]  /*3e70*/  FADD R26, R26, R87 ;  /* 0x000000571a1a7221 */ /* 0x000fe20000000000 */
[----:B------:R-:W-:Y:S01]  /*3e80*/  FADD R91, R59, R86 ;  /* 0x000000563b5b7221 */ /* 0x000fe20000000000 */
[----:B------:R-:W-:Y:S01]  /*3e90*/  FADD R89, R92, R89 ;  /* 0x000000595c597221 */ /* 0x000fe20000000000 */
[----:B------:R1:W-:Y:S01]  /*3ea0*/  SYNCS.ARRIVE.TRANS64.A1T0 RZ, [R0+UR4], RZ ;  /* 0x000000ff00ff79a7 */ /* 0x0003e20008100004 */
[----:B------:R-:W-:Y:S01]  /*3eb0*/  UIADD3 UR4, UR37, 0x1, URZ ;  /* 0x0000000125047890 */ /* 0x000fe2000fffe03f */
[----:B------:R-:W-:Y:S01]  /*3ec0*/  FADD R91, R50, R91 ;  /* 0x0000005b325b7221 */ /* 0x000fe20000000000 */
[----:B------:R-:W-:Y:S01]  /*3ed0*/  FADD R3, R38, R3 ;  /* 0x0000000326037221 */ /* 0x000fe20000000000 */
[----:B------:R-:W-:Y:S01]  /*3ee0*/  F2FP.F16.F32.PACK_AB R38, R33, R12 ;  /* 0x0000000c2126723e */ /* 0x000fe200000000ff */
[----:B------:R-:W-:Y:S01]  /*3ef0*/  UISETP.NE.AND UP0, UPT, UR4, 0x5, UPT ;  /* 0x000000050400788c */ /* 0x000fe2000bf05270 */
[----:B------:R-:W-:Y:S01]  /*3f00*/  FADD R91, R26, R91 ;  /* 0x0000005b1a5b7221 */ /* 0x000fe20000000000 */
[----:B------:R-:W-:-:S02]  /*3f10*/  F2FP.F16.F32.PACK_AB R46, R48, R49 ;  /* 0x00000031302e723e */ /* 0x000fc400000000ff */
[----:B------:R-:W-:Y:S01]  /*3f20*/  USEL UR6, URZ, 0x1, UP0 ;  /* 0x000000013f067887 */ /* 0x000fe20008000000 */
[----:B------:R-:W-:Y:S01]  /*3f30*/  FADD R54, R54, R91 ;  /* 0x0000005b36367221 */ /* 0x000fe20000000000 */
[----:B------:R-:W-:Y:S01]  /*3f40*/  USEL UR4, UR4, URZ, UP0 ;  /* 0x0000003f04047287 */ /* 0x000fe20008000000 */
[----:B------:R-:W-:Y:S02]  /*3f50*/  F2FP.F16.F32.PACK_AB R25, R64, R31 ;  /* 0x0000001f4019723e */ /* 0x000fe400000000ff */
[----:B-1----:R-:W-:Y:S01]  /*3f60*/  FADD R0, R89, R54 ;  /* 0x0000003659007221 */ /* 0x002fe20000000000 */
[----:B------:R-:W-:Y:S02]  /*3f70*/  F2FP.F16.F32.PACK_AB R54, R60, R27 ;  /* 0x0000001b3c36723e */ /* 0x000fe400000000ff */
[----:B------:R-:W-:Y:S02]  /*3f80*/  LOP3.LUT R19, R19, UR6, RZ, 0x3c, !PT ;  /* 0x0000000613137c12 */ /* 0x000fe4000f8e3cff */
[----:B------:R-:W-:-:S02]  /*3f90*/  F2FP.F16.F32.PACK_AB R27, R68, R35 ;  /* 0x00000023441b723e */ /* 0x000fc400000000ff */
[----:B------:R-:W-:Y:S02]  /*3fa0*/  F2FP.F16.F32.PACK_AB R42, R14, R41 ;  /* 0x000000290e2a723e */ /* 0x000fe400000000ff */
[----:B------:R-:W-:Y:S02]  /*3fb0*/  F2FP.F16.F32.PACK_AB R44, R44, R45 ;  /* 0x0000002d2c2c723e */ /* 0x000fe400000000ff */
[----:B------:R-:W-:Y:S02]  /*3fc0*/  F2FP.F16.F32.PACK_AB R48, R52, R53 ;  /* 0x000000353430723e */ /* 0x000fe400000000ff */
[----:B------:R-:W-:Y:S02]  /*3fd0*/  F2FP.F16.F32.PACK_AB R31, R76, R43 ;  /* 0x0000002b4c1f723e */ /* 0x000fe400000000ff */
[----:B------:R-:W-:Y:S02]  /*3fe0*/  F2FP.F16.F32.PACK_AB R33, R80, R47 ;  /* 0x0000002f5021723e */ /* 0x000fe400000000ff */
        /* <DEDUP_REMOVED lines=14> */
[----:B------:R-:W-:Y:S01]  /*40d0*/  F2FP.F16.F32.PACK_AB R53, R83, R90 ;  /* 0x0000005a5335723e */ /* 0x000fe200000000ff */
[----:B------:R-:W-:Y:S06]  /*40e0*/  @!P0 BRA `(.L_x_21) ;  /* 0x0000000000048947 */ /* 0x000fec0003800000 */
[----:B------:R-:W-:Y:S01]  /*40f0*/  BPT.TRAP 0x1 ;  /* 0x000000040000795c */ /* 0x000fe20000300000 */
.L_x_21:
[----:B------:R-:W-:Y:S01]  /*4100*/  ULEA UR6, UR4, UR38, 0x3 ;  /* 0x0000002604067291 */ /* 0x000fe2000f8e183f */
[----:B------:R-:W-:-:S08]  /*4110*/  SHF.L.U32 R4, R19, 0x1f, RZ ;  /* 0x0000001f13047819 */ /* 0x000fd000000006ff */
[----:B------:R-:W1:Y:S02]  /*4120*/  SYNCS.PHASECHK.TRANS64.TRYWAIT P1, [UR6+0x40400], R4 ;  /* 0x04040004ff0075a7 */ /* 0x000e640008020146 */
[----:B-1----:R-:W-:Y:S05]  /*4130*/  @!P1 BRA `(.L_x_22) ;  /* 0x000000d000649947 */ /* 0x002fea0003800000 */
.L_x_131:
[----:B------:R-:W-:Y:S01]  /*4140*/  UIMAD UR6, UR4, 0xa00, UR7 ;  /* 0x00000a00040678a4 */ /* 0x000fe2000f8e0207 */
[----:B------:R-:W-:Y:S01]  /*4150*/  WARPGROUP.ARRIVE ;  /* 0x00000000000079c5 */ /* 0x000fe20000000000 */
[----:B------:R-:W-:Y:S01]  /*4160*/  UMOV UR11, 0x80000020 ;  /* 0x80000020000b7882 */ /* 0x000fe20000000000 */
[----:B------:R-:W-:Y:S01]  /*4170*/  F2FP.F16.F32.PACK_AB R55, R86, R55 ;  /* 0x000000375637723e */ /* 0x000fe200000000ff */
[----:B------:R-:W-:Y:S02]  /*4180*/  UIADD3 UR14, UR6, 0x200, URZ ;  /* 0x00000200060e7890 */ /* 0x000fe4000fffe03f */
[----:B------:R-:W-:Y:S02]  /*4190*/  UIADD3 UR15, UR6, 0x400, URZ ;  /* 0x00000400060f7890 */ /* 0x000fe4000fffe03f */
[----:B------:R-:W-:Y:S01]  /*41a0*/  UMOV UR10, UR6 ;  /* 0x00000006000a7c82 */ /* 0x000fe20008000000 */
[----:B------:R-:W-:Y:S01]  /*41b0*/  UIADD3 UR18, UR6, 0x600, URZ ;  /* 0x0000060006127890 */ /* 0x000fe2000fffe03f */
[----:B------:R-:W-:Y:S01]  /*41c0*/  HGMMA.64x32x16.F32 R152, R24, gdesc[UR8].tnspB, RZ, !UPT, gsb0 ;  /* 0x4060000818987df0 */ /* 0x000fe2000c0008ff */
[----:B------:R-:W-:Y:S01]  /*41d0*/  UMOV UR10, UR14 ;  /* 0x0000000e000a7c82 */ /* 0x000fe20008000000 */
[----:B------:R-:W-:Y:S01]  /*41e0*/  UMOV UR11, 0x80000020 ;  /* 0x80000020000b7882 */ /* 0x000fe20000000000 */
[----:B------:R-:W-:-:S02]  /*41f0*/  UIADD3 UR19, UR6, 0x800, URZ ;  /* 0x0000080006137890 */ /* 0x000fc4000fffe03f */
[----:B------:R-:W-:Y:S01]  /*4200*/  UIADD3 UR14, UR6, 0x240, URZ ;  /* 0x00000240060e7890 */ /* 0x000fe2000fffe03f */
[----:B------:R-:W-:Y:S02]  /*4210*/  WARPGROUP.DEPBAR.LE gsb0, 0x0 ;  /* 0x00008000000079c5 */ /* 0x000fe40000010000 */
[----:B------:R-:W-:-:S06]  /*4220*/  WARPGROUP.ARRIVE ;  /* 0x00000000000079c5 */ /* 0x000fcc0000000000 */
[----:B------:R-:W-:Y:S01]  /*4230*/  HGMMA.64x32x16.F32 R136, R24, gdesc[UR8].tnspB, RZ, !UPT, gsb0 ;  /* 0x4060000818887df0 */ /* 0x000fe2000c0008ff */
[----:B------:R-:W-:Y:S01]  /*4240*/  UMOV UR10, UR15 ;  /* 0x0000000f000a7c82 */ /* 0x000fe20008000000 */
[----:B------:R-:W-:Y:S01]  /*4250*/  UMOV UR11, 0x80000020 ;  /* 0x80000020000b7882 */ /* 0x000fe20000000000 */
        /* <DEDUP_REMOVED lines=16> */
[----:B------:R-:W-:Y:S01]  /*4360*/  UIADD3 UR10, UR6, 0x40, URZ ;  /* 0x00000040060a7890 */ /* 0x000fe2000fffe03f */
[----:B------:R-:W-:Y:S01]  /*4370*/  UMOV UR11, 0x80000020 ;  /* 0x80000020000b7882 */ /* 0x000fe20000000000 */
[----:B------:R-:W-:Y:S02]  /*4380*/  WARPGROUP.DEPBAR.LE gsb0, 0x0 ;  /* 0x00008000000079c5 */ /* 0x000fe40000010000 */
[----:B------:R-:W-:-:S06]  /*4390*/  WARPGROUP.ARRIVE ;  /* 0x00000000000079c5 */ /* 0x000fcc0000000000 */
[----:B------:R-:W-:Y:S01]  /*43a0*/  HGMMA.64x32x16.F32 R152, R28, gdesc[UR8].tnspB, R152, gsb0 ;  /* 0x406000081c987df0 */ /* 0x000fe20008000898 */
[----:B------:R-:W-:Y:S01]  /*43b0*/  UMOV UR10, UR14 ;  /* 0x0000000e000a7c82 */ /* 0x000fe20008000000 */
[----:B------:R-:W-:Y:S01]  /*43c0*/  UMOV UR11, 0x80000020 ;  /* 0x80000020000b7882 */ /* 0x000fe20000000000 */
[----:B------:R-:W-:Y:S01]  /*43d0*/  UIADD3 UR14, UR6, 0x280, URZ ;  /* 0x00000280060e7890 */ /* 0x000fe2000fffe03f */
        /* <DEDUP_REMOVED lines=162> */
[----:B------:R-:W-:Y:S02]  /*4e00*/  WARPGROUP.DEPBAR.LE gsb0, 0x0 ;  /* 0x00008000000079c5 */ /* 0x000fe40000010000 */
[----:B------:R-:W-:-:S06]  /*4e10*/  WARPGROUP.ARRIVE ;  /* 0x00000000000079c5 */ /* 0x000fcc0000000000 */
[----:B------:R-:W-:Y:S01]  /*4e20*/  HGMMA.64x32x16.F32 R88, R48, gdesc[UR8].tnspB, R88, gsb0 ;  /* 0x4060000830587df0 */ /* 0x000fe20008000858 */
[----:B------:R-:W-:Y:S01]  /*4e30*/  UIADD3 UR10, UR6, 0x1c0, URZ ;  /* 0x000001c0060a7890 */ /* 0x000fe2000fffe03f */
        /* <DEDUP_REMOVED lines=24> */
[----:B------:R-:W-:Y:S03]  /*4fc0*/  HGMMA.64x32x16.F32 R88, R52, gdesc[UR8].tnspB, R88, gsb0 ;  /* 0x4060000834587df0 */ /* 0x000fe60008000858 */
[----:B------:R-:W-:Y:S02]  /*4fd0*/  WARPGROUP.DEPBAR.LE gsb0, 0x0 ;  /* 0x00008000000079c5 */ /* 0x000fe40000010000 */
[----:B------:R-:W-:Y:S05]  /*4fe0*/  @!P0 BRA `(.L_x_23) ;  /* 0x0000000000048947 */ /* 0x000fea0003800000 */
[----:B------:R-:W-:Y:S01]  /*4ff0*/  BPT.TRAP 0x1 ;  /* 0x000000040000795c */ /* 0x000fe20000300000 */
.L_x_23:
[----:B------:R-:W-:Y:S02]  /*5000*/  UISETP.GT.U32.AND UP0, UPT, UR59, 0x1, UPT ;  /* 0x000000013b00788c */ /* 0x000fe4000bf04070 */
[----:B------:R-:W-:-:S04]  /*5010*/  UIADD3 UR5, UR5, 0x40428, URZ ;  /* 0x0004042805057890 */ /* 0x000fc8000fffe03f */
[----:B------:R-:W-:Y:S01]  /*5020*/  PLOP3.LUT P1, PT, PT, PT, UP0, 0x80, 0x0 ;  /* 0x000000000000781c */ /* 0x000fe20003f2f008 */
[----:B------:R-:W-:-:S09]  /*5030*/  UPRMT UR5, URZ, 0x654, UR5 ;  /* 0x000006543f057896 */ /* 0x000fd20008000005 */
[----:B------:R-:W-:Y:S03]  /*5040*/  SYNCS.ARRIVE.TRANS64.RED.A1T0 RZ, [UR5], RZ ;  /* 0x000000ffffff79a7 */ /* 0x000fe60008100405 */
[----:B------:R-:W-:Y:S05]  /*5050*/  @P1 BRA `(.L_x_24) ;  /* 0x0000000000041947 */ /* 0x000fea0003800000 */
[----:B------:R-:W-:Y:S01]  /*5060*/  BPT.TRAP 0x1 ;  /* 0x000000040000795c */ /* 0x000fe20000300000 */
.L_x_24:
[----:B------:R-:W-:Y:S01]  /*5070*/  UIADD3 UR37, UR4, 0x1, URZ ;  /* 0x0000000104257890 */ /* 0x000fe2000fffe03f */
[C---:B------:R-:W-:Y:S01]  /*5080*/  ISETP.GE.AND P2, PT, R7.reuse, 0x3, PT ;  /* 0x000000030700780c */ /* 0x040fe20003f46270 */
[----:B-1----:R-:W-:Y:S01]  /*5090*/  VIADD R4, R168, 0x80 ;  /* 0x00000080a8047836 */ /* 0x002fe20000000000 */
[----:B------:R-:W-:Y:S01]  /*50a0*/  IADD3 R7, R7, -0x1, RZ ;  /* 0xffffffff07077810 */ /* 0x000fe20007ffe0ff */
[----:B------:R-:W-:-:S04]  /*50b0*/  UISETP.NE.AND UP0, UPT, UR37, 0x5, UPT ;  /* 0x000000052500788c */ /* 0x000fc8000bf05270 */
[----:B------:R-:W-:Y:S02]  /*50c0*/  USEL UR5, URZ, 0x1, UP0 ;  /* 0x000000013f057887 */ /* 0x000fe40008000000 */
[----:B------:R-:W-:-:S04]  /*50d0*/  USEL UR37, UR37, URZ, UP0 ;  /* 0x0000003f25257287 */ /* 0x000fc80008000000 */
[----:B------:R-:W-:Y:S01]  /*50e0*/  LOP3.LUT R19, R19, UR5, RZ, 0x3c, !PT ;  /* 0x0000000513137c12 */ /* 0x000fe2000f8e3cff */
[----:B------:R-:W-:Y:S07]  /*50f0*/  @!P2 BRA `(.L_x_25) ;  /* 0x000000380074a947 */ /* 0x000fee0003800000 */
[----:B------:R-:W-:Y:S01]  /*5100*/  MOV R9, R5 ;  /* 0x0000000500097202 */ /* 0x000fe20000000f00 */
[----:B------:R-:W-:Y:S01]  /*5110*/  ULDC UR5, c[0x0][0x604] ;  /* 0x0001810000057ab9 */ /* 0x000fe20000000800 */
[----:B------:R-:W-:-:S07]  /*5120*/  MOV R11, R6 ;  /* 0x00000006000b7202 */ /* 0x000fce0000000f00 */
.L_x_36:
[----:B-1----:R-:W-:Y:S05]  /*5130*/  @!P0 BRA `(.L_x_26) ;  /* 0x0000000000048947 */ /* 0x002fea0003800000 */
[----:B------:R-:W-:Y:S01]  /*5140*/  BPT.TRAP 0x1 ;  /* 0x000000040000795c */ /* 0x000fe20000300000 */
.L_x_26:
[----:B------:R-:W-:Y:S01]  /*5150*/  ULEA UR6, UR37, UR38, 0x3 ;  /* 0x0000002625067291 */ /* 0x000fe2000f8e183f */
[----:B------:R-:W-:-:S08]  /*5160*/  SHF.L.U32 R5, R19, 0x1f, RZ ;  /* 0x0000001f13057819 */ /* 0x000fd000000006ff */
[----:B------:R-:W1:Y:S02]  /*5170*/  SYNCS.PHASECHK.TRANS64.TRYWAIT P2, [UR6+0x40400], R5 ;  /* 0x04040005ff0075a7 */ /* 0x000e640008040146 */
[----:B-1----:R-:W-:Y:S05]  /*5180*/  @!P2 BRA `(.L_x_27) ;  /* 0x000000c00068a947 */ /* 0x002fea0003800000 */
.L_x_132:
[----:B------:R-:W-:Y:S01]  /*5190*/  UIMAD UR6, UR37, 0xa00, UR39 ;  /* 0x00000a00250678a4 */ /* 0x000fe2000f8e0227 */
[----:B------:R-:W-:Y:S01]  /*51a0*/  WARPGROUP.ARRIVE ;  /* 0x00000000000079c5 */ /* 0x000fe20000000000 */
[----:B------:R-:W-:Y:S01]  /*51b0*/  UMOV UR47, 0x80000020 ;  /* 0x80000020002f7882 */ /* 0x000fe20000000000 */
[----:B------:R-:W-:Y:S01]  /*51c0*/  UMOV UR43, 0x80000020 ;  /* 0x80000020002b7882 */ /* 0x000fe20000000000 */
[----:B------:R-:W-:Y:S02]  /*51d0*/  UIADD3 UR42, UR6, 0x2, URZ ;  /* 0x00000002062a7890 */ /* 0x000fe4000fffe03f */
[----:B------:R-:W-:Y:S02]  /*51e0*/  UIADD3 UR34, UR6, 0x200, URZ ;  /* 0x0000020006227890 */ /* 0x000fe4000fffe03f */
[----:B------:R-:W-:Y:S01]  /*51f0*/  UMOV UR46, UR6 ;  /* 0x00000006002e7c82 */ /* 0x000fe20008000000 */
[----:B------:R-:W-:Y:S01]  /*5200*/  UMOV UR35, 0x80000020 ;  /* 0x8000002000237882 */ /* 0x000fe20000000000 */
[----:B------:R-:W-:Y:S01]  /*5210*/  HGMMA.64x128x16.F32 R24, gdesc[UR44], RZ, !UPT, gsb0 ;  /* 0x01e000002c1879f0 */ /* 0x000fe2000c0008ff */
[----:B------:R-:W-:Y:S01]  /*5220*/  UIADD3 UR30, UR6, 0x202, URZ ;  /* 0x00000202061e7890 */ /* 0x000fe2000fffe03f */
[----:B------:R-:W-:Y:S01]  /*5230*/  UMOV UR31, 0x80000020 ;  /* 0x80000020001f7882 */ /* 0x000fe20000000000 */
        /* <DEDUP_REMOVED lines=12> */
[----:B------:R-:W-:-:S04]  /*5300*/  UIADD3 UR6, UR37, 0x1, URZ ;  /* 0x0000000125067890 */ /* 0x000fc8000fffe03f */
[----:B------:R-:W-:-:S04]  /*5310*/  UISETP.NE.AND UP0, UPT, UR6, 0x5, UPT ;  /* 0x000000050600788c */ /* 0x000fc8000bf05270 */
[----:B------:R-:W-:Y:S01]  /*5320*/  USEL UR6, UR6, URZ, UP0 ;  /* 0x0000003f06067287 */ /* 0x000fe20008000000 */
        /* <DEDUP_REMOVED lines=24> */
[----:B------:R-:W-:-:S06]  /*54b0*/  USEL UR10, URZ, 0x1, UP0 ;  /* 0x000000013f0a7887 */ /* 0x000fcc0008000000 */
[----:B------:R-:W-:Y:S01]  /*54c0*/  LOP3.LUT R19, R19, UR10, RZ, 0x3c, !PT ;  /* 0x0000000a13137c12 */ /* 0x000fe2000f8e3cff */
[----:B------:R-:W-:Y:S02]  /*54d0*/  WARPGROUP.DEPBAR.LE gsb0, 0x0 ;  /* 0x00008000000079c5 */ /* 0x000fe40000010000 */
[----:B------:R-:W-:-:S06]  /*54e0*/  WARPGROUP.ARRIVE ;  /* 0x00000000000079c5 */ /* 0x000fcc0000000000 */
[----:B------:R-:W-:Y:S03]  /*54f0*/  HGMMA.64x128x16.F32 R24, gdesc[UR48], R24, gsb0 ;  /* 0x01e00000301879f0 */ /* 0x000fe60008000818 */
[----:B------:R-:W-:Y:S02]  /*5500*/  WARPGROUP.DEPBAR.LE gsb0, 0x0 ;  /* 0x00008000000079c5 */ /* 0x000fe40000010000 */
[----:B------:R-:W-:Y:S05]  /*5510*/  @!P0 BRA `(.L_x_28) ;  /* 0x0000000000048947 */ /* 0x000fea0003800000 */
[----:B------:R-:W-:Y:S01]  /*5520*/  BPT.TRAP 0x1 ;  /* 0x000000040000795c */ /* 0x000fe20000300000 */
.L_x_28:
[----:B-1----:R-:W-:Y:S01]  /*5530*/  FMNMX R6, R24, R9, !PT ;  /* 0x0000000918067209 */ /* 0x002fe20007800000 */
[----:B------:R-:W-:Y:S01]  /*5540*/  ULEA UR10, UR6, UR38, 0x3 ;  /* 0x00000026060a7291 */ /* 0x000fe2000f8e183f */
[----:B------:R-:W-:Y:S02]  /*5550*/  FMNMX R12, R26, R11, !PT ;  /* 0x0000000b1a0c7209 */ /* 0x000fe40007800000 */
[----:B------:R-:W-:Y:S02]  /*5560*/  FMNMX R5, R25, R6, !PT ;  /* 0x0000000619057209 */ /* 0x000fe40007800000 */
[----:B------:R-:W-:Y:S02]  /*5570*/  FMNMX R13, R27, R12, !PT ;  /* 0x0000000c1b0d7209 */ /* 0x000fe40007800000 */
[----:B------:R-:W-:Y:S02]  /*5580*/  FMNMX R6, R28, R5, !PT ;  /* 0x000000051c067209 */ /* 0x000fe40007800000 */
[----:B------:R-:W-:-:S02]  /*5590*/  FMNMX R12, R30, R13, !PT ;  /* 0x0000000d1e0c7209 */ /* 0x000fc40007800000 */
[----:B------:R-:W-:Y:S02]  /*55a0*/  FMNMX R5, R29, R6, !PT ;  /* 0x000000061d057209 */ /* 0x000fe40007800000 */
[----:B------:R-:W-:Y:S02]  /*55b0*/  FMNMX R15, R31, R12, !PT ;  /* 0x0000000c1f0f7209 */ /* 0x000fe40007800000 */
[----:B------:R-:W-:-:S04]  /*55c0*/  FMNMX R6, R32, R5, !PT ;  /* 0x0000000520067209 */ /* 0x000fc80007800000 */
        /* <DEDUP_REMOVED lines=26> */
[----:B------:R-:W-:-:S05]  /*5770*/  FMNMX R6, R85, R6, !PT ;  /* 0x0000000655067209 */ /* 0x000fca0007800000 */
[----:B------:R-:W1:Y:S02]  /*5780*/  SHFL.BFLY PT, R5, R6, 0x1, 0x1f ;  /* 0x0c201f0006057f89 */ /* 0x000e6400000e0000 */
[----:B-1----:R-:W-:Y:S02]  /*5790*/  FMNMX R10, R6, R5, !PT ;  /* 0x00000005060a7209 */ /* 0x002fe40007800000 */
[----:B------:R-:W-:-:S03]  /*57a0*/  FMNMX R6, R34, R15, !PT ;  /* 0x0000000f22067209 */ /* 0x000fc60007800000 */
[----:B------:R-:W1:Y:S01]  /*57b0*/  SHFL.BFLY PT, R5, R10, 0x2, 0x1f ;  /* 0x0c401f000a057f89 */ /* 0x000e6200000e0000 */
[----:B------:R-:W-:-:S04]  /*57c0*/  FMNMX R21, R35, R6, !PT ;  /* 0x0000000623157209 */ /* 0x000fc80007800000 */
[----:B------:R-:W-:-:S04]  /*57d0*/  FMNMX R6, R38, R21, !PT ;  /* 0x0000001526067209 */ /* 0x000fc80007800000 */
[----:B------:R-:W-:-:S04]  /*57e0*/  FMNMX R21, R39, R6, !PT ;  /* 0x0000000627157209 */ /* 0x000fc80007800000 */
[----:B------:R-:W-:Y:S02]  /*57f0*/  FMNMX R6, R42, R21, !PT ;  /* 0x000000152a067209 */ /* 0x000fe40007800000 */
[----:B-1----:R-:W-:-:S04]  /*5800*/  FMNMX R5, R10, R5, !PT ;  /* 0x000000050a057209 */ /* 0x002fc80007800000 */
[----:B------:R-:W-:-:S04]  /*5810*/  FSETP.NEU.AND P2, PT, R5, -INF , PT ;  /* 0xff8000000500780b */ /* 0x000fc80003f4d000 */
[----:B------:R-:W-:-:S05]  /*5820*/  FSEL R8, R5, RZ, P2 ;  /* 0x000000ff05087208 */ /* 0x000fca0001000000 */
[----:B------:R-:W-:-:S04]  /*5830*/  FMUL R169, R8, UR5 ;  /* 0x0000000508a97c20 */ /* 0x000fc80008400000 */
[--C-:B------:R-:W-:Y:S01]  /*5840*/  FFMA R24, R24, UR5, -R169.reuse ;  /* 0x0000000518187c23 */ /* 0x100fe200080008a9 */
[--C-:B------:R-:W-:Y:S01]  /*5850*/  FFMA R13, R25, UR5, -R169.reuse ;  /* 0x00000005190d7c23 */ /* 0x100fe200080008a9 */
[--C-:B------:R-:W-:Y:S01]  /*5860*/  FFMA R21, R33, UR5, -R169.reuse ;  /* 0x0000000521157c23 */ /* 0x100fe200080008a9 */
[--C-:B------:R-:W-:Y:S01]  /*5870*/  FFMA R10, R28, UR5, -R169.reuse ;  /* 0x000000051c0a7c23 */ /* 0x100fe200080008a9 */
[--C-:B------:R-:W-:Y:S01]  /*5880*/  FFMA R15, R29, UR5, -R169.reuse ;  /* 0x000000051d0f7c23 */ /* 0x100fe200080008a9 */
[----:B------:R-:W-:Y:S01]  /*5890*/  FSETP.GEU.AND P6, PT, R24, -126, PT ;  /* 0xc2fc00001800780b */ /* 0x000fe20003fce000 */
        /* <DEDUP_REMOVED lines=9> */
[--C-:B------:R-:W-:Y:S01]  /*5930*/  FFMA R37, R41, UR5, -R169.reuse ;  /* 0x0000000529257c23 */ /* 0x100fe200080008a9 */
[--C-:B------:R-:W-:Y:S01]  /*5940*/  FFMA R41, R45, UR5, -R169.reuse ;  /* 0x000000052d297c23 */ /* 0x100fe200080008a9 */
[----:B------:R-:W-:Y:S01]  /*5950*/  FMNMX R25, R43, R6, !PT ;  /* 0x000000062b197209 */ /* 0x000fe20007800000 */
[----:B------:R-:W-:Y:S01]  /*5960*/  @!P6 FMUL R24, R24, 0.5 ;  /* 0x3f0000001818e820 */ /* 0x000fe20000400000 */
[--C-:B------:R-:W-:Y:S01]  /*5970*/  FFMA R45, R49, UR5, -R169.reuse ;  /* 0x00000005312d7c23 */ /* 0x100fe200080008a9 */
[----:B------:R-:W-:Y:S01]  /*5980*/  @!P3 FMUL R13, R13, 0.5 ;  /* 0x3f0000000d0db820 */ /* 0x000fe20000400000 */
[----:B------:R-:W-:Y:S01]  /*5990*/  FMNMX R6, R46, R25, !PT ;  /* 0x000000192e067209 */ /* 0x000fe20007800000 */
[----:B------:R-:W-:Y:S01]  /*59a0*/  @!P4 FMUL R10, R10, 0.5 ;  /* 0x3f0000000a0ac820 */ /* 0x000fe20000400000 */
[--C-:B------:R-:W-:Y:S01]  /*59b0*/  FFMA R49, R53, UR5, -R169.reuse ;  /* 0x0000000535317c23 */ /* 0x100fe200080008a9 */
[----:B------:R-:W1:Y:S01]  /*59c0*/  MUFU.EX2 R24, R24 ;  /* 0x0000001800187308 */ /* 0x000e620000000800 */
[----:B------:R-:W-:Y:S01]  /*59d0*/  @!P5 FMUL R15, R15, 0.5 ;  /* 0x3f0000000f0fd820 */ /* 0x000fe20000400000 */
[----:B------:R-:W-:Y:S01]  /*59e0*/  @!P2 FMUL R28, R28, 0.5 ;  /* 0x3f0000001c1ca820 */ /* 0x000fe20000400000 */
[----:B------:R-:W-:Y:S01]  /*59f0*/  FMNMX R25, R47, R6, !PT ;  /* 0x000000062f197209 */ /* 0x000fe20007800000 */
[--C-:B------:R-:W-:Y:S01]  /*5a00*/  FFMA R36, R48, UR5, -R169.reuse ;  /* 0x0000000530247c23 */ /* 0x100fe200080008a9 */
[--C-:B------:R-:W-:Y:S01]  /*5a10*/  FFMA R20, R52, UR5, -R169.reuse ;  /* 0x0000000534147c23 */ /* 0x100fe200080008a9 */
[--C-:B------:R-:W-:Y:S01]  /*5a20*/  FFMA R53, R56, UR5, -R169.reuse ;  /* 0x0000000538357c23 */ /* 0x100fe200080008a9 */
[----:B------:R-:W-:Y:S01]  /*5a30*/  FMNMX R6, R50, R25, !PT ;  /* 0x0000001932067209 */ /* 0x000fe20007800000 */
[----:B------:R-:W2:Y:S01]  /*5a40*/  MUFU.EX2 R13, R13 ;  /* 0x0000000d000d7308 */ /* 0x000ea20000000800 */
[--C-:B------:R-:W-:Y:S01]  /*5a50*/  FFMA R44, R61, UR5, -R169.reuse ;  /* 0x000000053d2c7c23 */ /* 0x100fe200080008a9 */
[--C-:B------:R-:W-:Y:S01]  /*5a60*/  FFMA R61, R64, UR5, -R169.reuse ;  /* 0x00000005403d7c23 */ /* 0x100fe200080008a9 */
[----:B------:R-:W-:Y:S01]  /*5a70*/  FMNMX R25, R51, R6, !PT ;  /* 0x0000000633197209 */ /* 0x000fe20007800000 */
[--C-:B------:R-:W-:Y:S01]  /*5a80*/  FFMA R40, R57, UR5, -R169.reuse ;  /* 0x0000000539287c23 */ /* 0x100fe200080008a9 */
[--C-:B------:R-:W-:Y:S01]  /*5a90*/  FFMA R57, R60, UR5, -R169.reuse ;  /* 0x000000053c397c23 */ /* 0x100fe200080008a9 */
[--C-:B------:R-:W-:Y:S01]  /*5aa0*/  FFMA R48, R65, UR5, -R169.reuse ;  /* 0x0000000541307c23 */ /* 0x100fe200080008a9 */
[----:B------:R-:W-:Y:S01]  /*5ab0*/  FMNMX R6, R54, R25, !PT ;  /* 0x0000001936067209 */ /* 0x000fe20007800000 */
        /* <DEDUP_REMOVED lines=17> */
[----:B---3--:R-:W-:Y:S01]  /*5bd0*/  @!P4 FMUL R10, R10, R10 ;  /* 0x0000000a0a0ac220 */ /* 0x008fe20000400000 */
[----:B------:R-:W-:Y:S01]  /*5be0*/  FSETP.GEU.AND P4, PT, R33, -126, PT ;  /* 0xc2fc00002100780b */ /* 0x000fe20003f8e000 */
[--C-:B------:R-:W-:Y:S01]  /*5bf0*/  FFMA R77, R80, UR5, -R169.reuse ;  /* 0x00000005504d7c23 */ /* 0x100fe200080008a9 */
[----:B------:R-:W-:Y:S01]  /*5c00*/  FMNMX R25, R59, R6, !PT ;  /* 0x000000063b197209 */ /* 0x000fe20007800000 */
[--C-:B------:R-:W-:Y:S01]  /*5c10*/  FFMA R68, R85, UR5, -R169.reuse ;  /* 0x0000000555447c23 */ /* 0x100fe200080008a9 */
[----:B------:R-:W-:Y:S01]  /*5c20*/  FFMA R81, R84, UR5, -R169 ;  /* 0x0000000554517c23 */ /* 0x000fe200080008a9 */
[----:B------:R-:W-:Y:S01]  /*5c30*/  @!P3 FMUL R12, R12, 0.5 ;  /* 0x3f0000000c0cb820 */ /* 0x000fe20000400000 */
[----:B------:R-:W3:Y:S01]  /*5c40*/  MUFU.EX2 R21, R21 ;  /* 0x0000001500157308 */ /* 0x000ee20000000800 */
[----:B-1----:R-:W-:Y:S01]  /*5c50*/  @!P5 FMUL R15, R15, R15 ;  /* 0x0000000f0f0fd220 */ /* 0x002fe20000400000 */
[----:B------:R-:W-:-:S02]  /*5c60*/  FSETP.GEU.AND P5, PT, R32, -126, PT ;  /* 0xc2fc00002000780b */ /* 0x000fc40003fae000 */
[----:B------:R-:W-:-:S03]  /*5c70*/  FMNMX R6, R62, R25, !PT ;  /* 0x000000193e067209 */ /* 0x000fc60007800000 */
[----:B------:R-:W-:Y:S01]  /*5c80*/  @!P4 FMUL R33, R33, 0.5 ;  /* 0x3f0000002121c820 */ /* 0x000fe20000400000 */
[----:B------:R-:W1:Y:S01]  /*5c90*/  MUFU.EX2 R12, R12 ;  /* 0x0000000c000c7308 */ /* 0x000e620000000800 */
[----:B--2---:R-:W-:Y:S01]  /*5ca0*/  @!P2 FMUL R28, R28, R28 ;  /* 0x0000001c1c1ca220 */ /* 0x004fe20000400000 */
[----:B------:R-:W-:Y:S02]  /*5cb0*/  FSETP.GEU.AND P2, PT, R37, -126, PT ;  /* 0xc2fc00002500780b */ /* 0x000fe40003f4e000 */
[----:B------:R-:W-:-:S03]  /*5cc0*/  FMNMX R25, R63, R6, !PT ;  /* 0x000000063f197209 */ /* 0x000fc60007800000 */
[----:B------:R-:W-:Y:S01]  /*5cd0*/  @!P5 FMUL R32, R32, 0.5 ;  /* 0x3f0000002020d820 */ /* 0x000fe20000400000 */
[----:B------:R-:W2:Y:S01]  /*5ce0*/  MUFU.EX2 R33, R33 ;  /* 0x0000002100217308 */ /* 0x000ea20000000800 */
[----:B---3--:R-:W-:Y:S01]  /*5cf0*/  @!P6 FMUL R21, R21, R21 ;  /* 0x000000151515e220 */ /* 0x008fe20000400000 */
[----:B------:R-:W-:Y:S02]  /*5d00*/  FSETP.GEU.AND P6, PT, R14, -126, PT ;  /* 0xc2fc00000e00780b */ /* 0x000fe40003fce000 */
[----:B------:R-:W-:-:S03]  /*5d10*/  FMNMX R6, R66, R25, !PT ;  /* 0x0000001942067209 */ /* 0x000fc60007800000 */
[----:B------:R-:W-:Y:S01]  /*5d20*/  @!P2 FMUL R37, R37, 0.5 ;  /* 0x3f0000002525a820 */ /* 0x000fe20000400000 */
[----:B------:R-:W3:Y:S01]  /*5d30*/  MUFU.EX2 R32, R32 ;  /* 0x0000002000207308 */ /* 0x000ee20000000800 */
[----:B-1----:R-:W-:Y:S01]  /*5d40*/  @!P3 FMUL R12, R12, R12 ;  /* 0x0000000c0c0cb220 */ /* 0x002fe20000400000 */
[----:B------:R-:W-:Y:S02]  /*5d50*/  FSETP.GEU.AND P3, PT, R41, -126, PT ;  /* 0xc2fc00002900780b */ /* 0x000fe40003f6e000 */
        /* <DEDUP_REMOVED lines=53> */
[----:B------:R-:W4:Y:S01]  /*60b0*/  SHFL.BFLY PT, R25, R6, 0x1, 0x1f ;  /* 0x0c201f0006197f89 */ /* 0x000f2200000e0000 */
[----:B---3--:R-:W-:Y:S01]  /*60c0*/  @!P4 FMUL R40, R40, R40 ;  /* 0x000000282828c220 */ /* 0x008fe20000400000 */
[----:B------:R-:W-:-:S04]  /*60d0*/  FSETP.GEU.AND P4, PT, R65, -126, PT ;  /* 0xc2fc00004100780b */ /* 0x000fc80003f8e000 */
[----:B------:R-:W-:Y:S01]  /*60e0*/  @!P3 FMUL R48, R48, 0.5 ;  /* 0x3f0000003030b820 */ /* 0x000fe20000400000 */
[----:B------:R-:W3:Y:S01]  /*60f0*/  MUFU.EX2 R61, R61 ;  /* 0x0000003d003d7308 */ /* 0x000ee20000000800 */
[----:B-1----:R-:W-:Y:S01]  /*6100*/  @!P5 FMUL R57, R57, R57 ;  /* 0x000000393939d220 */ /* 0x002fe20000400000 */
[----:B------:R-:W-:-:S06]  /*6110*/  FSETP.GEU.AND P5, PT, R52, -126, PT ;  /* 0xc2fc00003400780b */ /* 0x000fcc0003fae000 */
[----:B------:R-:W1:Y:S01]  /*6120*/  MUFU.EX2 R48, R48 ;  /* 0x0000003000307308 */ /* 0x000e620000000800 */
[----:B------:R-:W-:Y:S01]  /*6130*/  @!P4 FMUL R65, R65, 0.5 ;  /* 0x3f0000004141c820 */ /* 0x000fe20000400000 */
[----:B--2---:R-:W-:Y:S01]  /*6140*/  @!P2 FMUL R44, R44, R44 ;  /* 0x0000002c2c2ca220 */ /* 0x004fe20000400000 */
[----:B------:R-:W-:-:S04]  /*6150*/  FSETP.GEU.AND P2, PT, R69, -126, PT ;  /* 0xc2fc00004500780b */ /* 0x000fc80003f4e000 */
[----:B------:R-:W-:Y:S01]  /*6160*/  @!P5 FMUL R52, R52, 0.5 ;  /* 0x3f0000003434d820 */ /* 0x000fe20000400000 */
[----:B------:R-:W2:Y:S01]  /*6170*/  MUFU.EX2 R65, R65 ;  /* 0x0000004100417308 */ /* 0x000ea20000000800 */
[----:B---3--:R-:W-:Y:S01]  /*6180*/  @!P6 FMUL R61, R61, R61 ;  /* 0x0000003d3d3de220 */ /* 0x008fe20000400000 */
[----:B------:R-:W-:Y:S02]  /*6190*/  FSETP.GEU.AND P6, PT, R56, -126, PT ;  /* 0xc2fc00003800780b */ /* 0x000fe40003fce000 */
[----:B----4-:R-:W-:-:S04]  /*61a0*/  FMNMX R6, R6, R25, !PT ;  /* 0x0000001906067209 */ /* 0x010fc80007800000 */
[----:B------:R-:W3:Y:S01]  /*61b0*/  MUFU.EX2 R52, R52 ;  /* 0x0000003400347308 */ /* 0x000ee20000000800 */
[----:B-1----:R-:W-:Y:S01]  /*61c0*/  @!P3 FMUL R48, R48, R48 ;  /* 0x000000303030b220 */ /* 0x002fe20000400000 */
[----:B------:R-:W-:Y:S01]  /*61d0*/  FSETP.GEU.AND P3, PT, R73, -126, PT ;  /* 0xc2fc00004900780b */ /* 0x000fe20003f6e000 */
[----:B------:R-:W1:Y:S01]  /*61e0*/  SHFL.BFLY PT, R25, R6, 0x2, 0x1f ;  /* 0x0c401f0006197f89 */ /* 0x000e6200000e0000 */
[----:B------:R-:W-:-:S03]  /*61f0*/  @!P2 FMUL R69, R69, 0.5 ;  /* 0x3f0000004545a820 */ /* 0x000fc60000400000 */
[----:B------:R-:W-:Y:S01]  /*6200*/  @!P6 FMUL R56, R56, 0.5 ;  /* 0x3f0000003838e820 */ /* 0x000fe20000400000 */
[----:B--2---:R-:W-:Y:S02]  /*6210*/  @!P4 FMUL R65, R65, R65 ;  /* 0x000000414141c220 */ /* 0x004fe40000400000 */
[----:B------:R-:W2:Y:S01]  /*6220*/  MUFU.EX2 R69, R69 ;  /* 0x0000004500457308 */ /* 0x000ea20000000800 */
[----:B------:R-:W-:-:S04]  /*6230*/  FSETP.GEU.AND P4, PT, R60, -126, PT ;  /* 0xc2fc00003c00780b */ /* 0x000fc80003f8e000 */
[----:B------:R-:W-:Y:S01]  /*6240*/  @!P3 FMUL R73, R73, 0.5 ;  /* 0x3f0000004949b820 */ /* 0x000fe20000400000 */
[----:B---3--:R-:W-:Y:S02]  /*6250*/  @!P5 FMUL R52, R52, R52 ;  /* 0x000000343434d220 */ /* 0x008fe40000400000 */
[----:B------:R-:W3:Y:S01]  /*6260*/  MUFU.EX2 R56, R56 ;  /* 0x0000003800387308 */ /* 0x000ee20000000800 */
[----:B------:R-:W-:-:S05]  /*6270*/  FSETP.GEU.AND P5, PT, R77, -126, PT ;  /* 0xc2fc00004d00780b */ /* 0x000fca0003fae000 */
[----:B------:R-:W-:Y:S02]  /*6280*/  @!P4 FMUL R60, R60, 0.5 ;  /* 0x3f0000003c3cc820 */ /* 0x000fe40000400000 */
[----:B------:R-:W4:Y:S01]  /*6290*/  MUFU.EX2 R73, R73 ;  /* 0x0000004900497308 */ /* 0x000f220000000800 */
[----:B-1----:R-:W-:Y:S01]  /*62a0*/  FMNMX R6, R6, R25, !PT ;  /* 0x0000001906067209 */ /* 0x002fe20007800000 */
[----:B--2---:R-:W-:-:S03]  /*62b0*/  @!P2 FMUL R69, R69, R69 ;  /* 0x000000454545a220 */ /* 0x004fc60000400000 */
[----:B------:R-:W-:Y:S01]  /*62c0*/  FSETP.NEU.AND P2, PT, R6, -INF , PT ;  /* 0xff8000000600780b */ /* 0x000fe20003f4d000 */
[----:B------:R-:W-:Y:S02]  /*62d0*/  @!P5 FMUL R77, R77, 0.5 ;  /* 0x3f0000004d4dd820 */ /* 0x000fe40000400000 */
[----:B------:R-:W1:Y:S01]  /*62e0*/  MUFU.EX2 R60, R60 ;  /* 0x0000003c003c7308 */ /* 0x000e620000000800 */
[----:B---3--:R-:W-:Y:S01]  /*62f0*/  @!P6 FMUL R56, R56, R56 ;  /* 0x000000383838e220 */ /* 0x008fe20000400000 */
[----:B------:R-:W-:Y:S02]  /*6300*/  FSETP.GEU.AND P6, PT, R64, -126, PT ;  /* 0xc2fc00004000780b */ /* 0x000fe40003fce000 */
[----:B------:R-:W-:Y:S02]  /*6310*/  FSEL R76, R6, RZ, P2 ;  /* 0x000000ff064c7208 */ /* 0x000fe40001000000 */
[----:B------:R-:W-:Y:S02]  /*6320*/  FSETP.GEU.AND P2, PT, R81, -126, PT ;  /* 0xc2fc00005100780b */ /* 0x000fe40003f4e000 */
[----:B------:R-:W2:Y:S01]  /*6330*/  MUFU.EX2 R77, R77 ;  /* 0x0000004d004d7308 */ /* 0x000ea20000000800 */
[----:B----4-:R-:W-:Y:S01]  /*6340*/  @!P3 FMUL R73, R73, R73 ;  /* 0x000000494949b220 */ /* 0x010fe20000400000 */
[----:B------:R-:W-:Y:S01]  /*6350*/  FSETP.GEU.AND P3, PT, R68, -126, PT ;  /* 0xc2fc00004400780b */ /* 0x000fe20003f6e000 */
[C---:B------:R-:W-:Y:S01]  /*6360*/  FMUL R80, R76.reuse, UR5 ;  /* 0x000000054c507c20 */ /* 0x040fe20008400000 */
[----:B------:R-:W-:Y:S01]  /*6370*/  FADD R173, -R76, R11 ;  /* 0x0000000b4cad7221 */ /* 0x000fe20000000100 */
[----:B------:R-:W-:Y:S01]  /*6380*/  FADD R76, R32, R69 ;  /* 0x00000045204c7221 */ /* 0x000fe20000000000 */
[----:B------:R-:W-:Y:S01]  /*6390*/  FADD R11, R28, R61 ;  /* 0x0000003d1c0b7221 */ /* 0x000fe20000000000 */
[----:B------:R-:W-:Y:S01]  /*63a0*/  @!P6 FMUL R64, R64, 0.5 ;  /* 0x3f0000004040e820 */ /* 0x000fe20000400000 */
[--C-:B------:R-:W-:Y:S01]  /*63b0*/  FFMA R25, R26, UR5, -R80.reuse ;  /* 0x000000051a197c23 */ /* 0x100fe20008000850 */
[--C-:B------:R-:W-:Y:S01]  /*63c0*/  FFMA R26, R27, UR5, -R80.reuse ;  /* 0x000000051b1a7c23 */ /* 0x100fe20008000850 */
[--C-:B------:R-:W-:Y:S01]  /*63d0*/  FFMA R27, R30, UR5, -R80.reuse ;  /* 0x000000051e1b7c23 */ /* 0x100fe20008000850 */
[----:B-1----:R-:W-:Y:S01]  /*63e0*/  @!P4 FMUL R60, R60, R60 ;  /* 0x0000003c3c3cc220 */ /* 0x002fe20000400000 */
[----:B------:R-:W-:Y:S01]  /*63f0*/  @!P2 FMUL R81, R81, 0.5 ;  /* 0x3f0000005151a820 */ /* 0x000fe20000400000 */
[----:B------:R-:W1:Y:S01]  /*6400*/  MUFU.EX2 R64, R64 ;  /* 0x0000004000407308 */ /* 0x000e620000000800 */
[----:B------:R-:W-:Y:S01]  /*6410*/  FSETP.GEU.AND P4, PT, R25, -126, PT ;  /* 0xc2fc00001900780b */ /* 0x000fe20003f8e000 */
[----:B------:R-:W-:Y:S01]  /*6420*/  @!P3 FMUL R68, R68, 0.5 ;  /* 0x3f0000004444b820 */ /* 0x000fe20000400000 */
[--C-:B------:R-:W-:Y:S01]  /*6430*/  FFMA R29, R34, UR5, -R80.reuse ;  /* 0x00000005221d7c23 */ /* 0x100fe20008000850 */
[----:B--2---:R-:W-:Y:S01]  /*6440*/  @!P5 FMUL R77, R77, R77 ;  /* 0x0000004d4d4dd220 */ /* 0x004fe20000400000 */
[----:B------:R-:W-:Y:S01]  /*6450*/  FSETP.GEU.AND P5, PT, R26, -126, PT ;  /* 0xc2fc00001a00780b */ /* 0x000fe20003fae000 */
[--C-:B------:R-:W-:Y:S01]  /*6460*/  FFMA R31, R31, UR5, -R80.reuse ;  /* 0x000000051f1f7c23 */ /* 0x100fe20008000850 */
[--C-:B------:R-:W-:Y:S01]  /*6470*/  FFMA R39, R39, UR5, -R80.reuse ;  /* 0x0000000527277c23 */ /* 0x100fe20008000850 */
[----:B------:R-:W2:Y:S01]  /*6480*/  MUFU.EX2 R68, R68 ;  /* 0x0000004400447308 */ /* 0x000ea20000000800 */
[--C-:B------:R-:W-:Y:S01]  /*6490*/  FFMA R35, R35, UR5, -R80.reuse ;  /* 0x0000000523237c23 */ /* 0x100fe20008000850 */
[--C-:B------:R-:W-:Y:S01]  /*64a0*/  FFMA R43, R43, UR5, -R80.reuse ;  /* 0x000000052b2b7c23 */ /* 0x100fe20008000850 */
[--C-:B------:R-:W-:Y:S01]  /*64b0*/  FFMA R72, R42, UR5, -R80.reuse ;  /* 0x000000052a487c23 */ /* 0x100fe20008000850 */
[--C-:B------:R-:W-:Y:S01]  /*64c0*/  FFMA R84, R46, UR5, -R80.reuse ;  /* 0x000000052e547c23 */ /* 0x100fe20008000850 */
[--C-:B------:R-:W-:Y:S01]  /*64d0*/  FFMA R47, R47, UR5, -R80.reuse ;  /* 0x000000052f2f7c23 */ /* 0x100fe20008000850 */
[----:B------:R-:W-:Y:S01]  /*64e0*/  @!P4 FMUL R25, R25, 0.5 ;  /* 0x3f0000001919c820 */ /* 0x000fe20000400000 */
[--C-:B------:R-:W-:Y:S01]  /*64f0*/  FFMA R51, R51, UR5, -R80.reuse ;  /* 0x0000000533337c23 */ /* 0x100fe20008000850 */
[----:B------:R-:W3:Y:S01]  /*6500*/  MUFU.EX2 R81, R81 ;  /* 0x0000005100517308 */ /* 0x000ee20000000800 */
[----:B-1----:R-:W-:Y:S01]  /*6510*/  @!P6 FMUL R64, R64, R64 ;  /* 0x000000404040e220 */ /* 0x002fe20000400000 */
[----:B------:R-:W-:Y:S01]  /*6520*/  FSETP.GEU.AND P6, PT, R27, -126, PT ;  /* 0xc2fc00001b00780b */ /* 0x000fe20003fce000 */
[----:B------:R-:W-:Y:S01]  /*6530*/  @!P5 FMUL R26, R26, 0.5 ;  /* 0x3f0000001a1ad820 */ /* 0x000fe20000400000 */
[--C-:B------:R-:W-:Y:S01]  /*6540*/  FFMA R59, R59, UR5, -R80.reuse ;  /* 0x000000053b3b7c23 */ /* 0x100fe20008000850 */
[--C-:B------:R-:W-:Y:S01]  /*6550*/  FFMA R55, R55, UR5, -R80.reuse ;  /* 0x0000000537377c23 */ /* 0x100fe20008000850 */
[--C-:B------:R-:W-:Y:S01]  /*6560*/  FFMA R63, R63, UR5, -R80.reuse ;  /* 0x000000053f3f7c23 */ /* 0x100fe20008000850 */
[--C-:B------:R-:W-:Y:S01]  /*6570*/  FFMA R85, R66, UR5, -R80.reuse ;  /* 0x0000000542557c23 */ /* 0x100fe20008000850 */
[----:B------:R-:W1:Y:S01]  /*6580*/  MUFU.EX2 R25, R25 ;  /* 0x0000001900197308 */ /* 0x000e620000000800 */
[----:B--2---:R-:W-:Y:S01]  /*6590*/  @!P3 FMUL R68, R68, R68 ;  /* 0x000000444444b220 */ /* 0x004fe20000400000 */
[----:B------:R-:W-:Y:S01]  /*65a0*/  FSETP.GEU.AND P3, PT, R29, -126, PT ;  /* 0xc2fc00001d00780b */ /* 0x000fe20003f6e000 */
[--C-:B------:R-:W-:Y:S01]  /*65b0*/  FFMA R67, R67, UR5, -R80.reuse ;  /* 0x0000000543437c23 */ /* 0x100fe20008000850 */
[--C-:B------:R-:W-:Y:S01]  /*65c0*/  FFMA R74, R74, UR5, -R80.reuse ;  /* 0x000000054a4a7c23 */ /* 0x100fe20008000850 */
[--C-:B------:R-:W-:Y:S01]  /*65d0*/  FFMA R75, R75, UR5, -R80.reuse ;  /* 0x000000054b4b7c23 */ /* 0x100fe20008000850 */
[--C-:B------:R-:W-:Y:S01]  /*65e0*/  FFMA R78, R78, UR5, -R80.reuse ;  /* 0x000000054e4e7c23 */ /* 0x100fe20008000850 */
[----:B------:R-:W-:Y:S01]  /*65f0*/  @!P6 FMUL R27, R27, 0.5 ;  /* 0x3f0000001b1be820 */ /* 0x000fe20000400000 */
[----:B------:R2:W4:Y:S01]  /*6600*/  MUFU.EX2 R30, R26 ;  /* 0x0000001a001e7308 */ /* 0x0005220000000800 */
[----:B---3--:R-:W-:Y:S01]  /*6610*/  @!P2 FMUL R81, R81, R81 ;  /* 0x000000515151a220 */ /* 0x008fe20000400000 */
[----:B------:R-:W-:Y:S01]  /*6620*/  FSETP.GEU.AND P2, PT, R31, -126, PT ;  /* 0xc2fc00001f00780b */ /* 0x000fe20003f4e000 */
[--C-:B------:R-:W-:Y:S01]  /*6630*/  FFMA R171, R83, UR5, -R80.reuse ;  /* 0x0000000553ab7c23 */ /* 0x100fe20008000850 */
[--C-:B------:R-:W-:Y:S01]  /*6640*/  FFMA R71, R71, UR5, -R80.reuse ;  /* 0x0000000547477c23 */ /* 0x100fe20008000850 */
[--C-:B------:R-:W-:Y:S01]  /*6650*/  FFMA R169, R79, UR5, -R80.reuse ;  /* 0x000000054fa97c23 */ /* 0x100fe20008000850 */
[--C-:B------:R-:W-:Y:S01]  /*6660*/  FFMA R172, R86, UR5, -R80.reuse ;  /* 0x0000000556ac7c23 */ /* 0x100fe20008000850 */
[----:B------:R-:W-:Y:S01]  /*6670*/  @!P3 FMUL R29, R29, 0.5 ;  /* 0x3f0000001d1db820 */ /* 0x000fe20000400000 */
[----:B------:R-:W3:Y:S01]  /*6680*/  MUFU.EX2 R27, R27 ;  /* 0x0000001b001b7308 */ /* 0x000ee20000000800 */
[--C-:B--2---:R-:W-:Y:S01]  /*6690*/  FFMA R26, R38, UR5, -R80.reuse ;  /* 0x00000005261a7c23 */ /* 0x104fe20008000850 */
[----:B-1----:R-:W-:Y:S01]  /*66a0*/  @!P4 FMUL R25, R25, R25 ;  /* 0x000000191919c220 */ /* 0x002fe20000400000 */
[----:B------:R-:W-:Y:S01]  /*66b0*/  FSETP.GEU.AND P4, PT, R35, -126, PT ;  /* 0xc2fc00002300780b */ /* 0x000fe20003f8e000 */
[----:B------:R-:W-:Y:S01]  /*66c0*/  FFMA R87, R87, UR5, -R80 ;  /* 0x0000000557577c23 */ /* 0x000fe20008000850 */
[----:B------:R-:W-:Y:S01]  /*66d0*/  FMUL R173, R173, UR5 ;  /* 0x00000005adad7c20 */ /* 0x000fe20008400000 */
[----:B------:R-:W-:Y:S01]  /*66e0*/  F2FP.F16.F32.PACK_AB R32, R37, R32 ;  /* 0x000000202520723e */ /* 0x000fe200000000ff */
[----:B------:R-:W-:Y:S01]  /*66f0*/  @!P2 FMUL R31, R31, 0.5 ;  /* 0x3f0000001f1fa820 */ /* 0x000fe20000400000 */
[----:B------:R-:W1:Y:S01]  /*6700*/  MUFU.EX2 R29, R29 ;  /* 0x0000001d001d7308 */ /* 0x000e620000000800 */
[----:B----4-:R-:W-:Y:S01]  /*6710*/  @!P5 FMUL R30, R30, R30 ;  /* 0x0000001e1e1ed220 */ /* 0x010fe20000400000 */
[----:B------:R-:W-:-:S02]  /*6720*/  FSETP.GEU.AND P5, PT, R26, -126, PT ;  /* 0xc2fc00001a00780b */ /* 0x000fc40003fae000 */
[----:B------:R-:W-:-:S04]  /*6730*/  F2FP.F16.F32.PACK_AB R28, R21, R28 ;  /* 0x0000001c151c723e */ /* 0x000fc800000000ff */
[----:B------:R-:W2:Y:S01]  /*6740*/  MUFU.EX2 R34, R31 ;  /* 0x0000001f00227308 */ /* 0x000ea20000000800 */
[----:B---3--:R-:W-:Y:S01]  /*6750*/  @!P6 FMUL R27, R27, R27 ;  /* 0x0000001b1b1be220 */ /* 0x008fe20000400000 */
[----:B------:R-:W-:Y:S01]  /*6760*/  FSETP.GEU.AND P6, PT, R39, -126, PT ;  /* 0xc2fc00002700780b */ /* 0x000fe20003fce000 */
[----:B------:R-:W-:-:S04]  /*6770*/  @!P4 FMUL R35, R35, 0.5 ;  /* 0x3f0000002323c820 */ /* 0x000fc80000400000 */
[----:B------:R-:W-:Y:S01]  /*6780*/  @!P5 FMUL R26, R26, 0.5 ;  /* 0x3f0000001a1ad820 */ /* 0x000fe20000400000 */
[----:B------:R-:W3:Y:S01]  /*6790*/  MUFU.EX2 R38, R35 ;  /* 0x0000002300267308 */ /* 0x000ee20000000800 */
[----:B-1----:R-:W-:Y:S01]  /*67a0*/  @!P3 FMUL R29, R29, R29 ;  /* 0x0000001d1d1db220 */ /* 0x002fe20000400000 */
[----:B------:R-:W-:-:S05]  /*67b0*/  FSETP.GEU.AND P3, PT, R43, -126, PT ;  /* 0xc2fc00002b00780b */ /* 0x000fca0003f6e000 */
[----:B------:R-:W-:Y:S01]  /*67c0*/  @!P6 FMUL R39, R39, 0.5 ;  /* 0x3f0000002727e820 */ /* 0x000fe20000400000 */
[----:B------:R1:W4:Y:S01]  /*67d0*/  MUFU.EX2 R31, R26 ;  /* 0x0000001a001f7308 */ /* 0x0003220000000800 */
[----:B--2---:R-:W-:Y:S01]  /*67e0*/  @!P2 FMUL R34, R34, R34 ;  /* 0x000000222222a220 */ /* 0x004fe20000400000 */
[----:B------:R-:W-:-:S05]  /*67f0*/  FSETP.GEU.AND P2, PT, R72, -126, PT ;  /* 0xc2fc00004800780b */ /* 0x000fca0003f4e000 */
[----:B------:R-:W-:Y:S01]  /*6800*/  @!P3 FMUL R43, R43, 0.5 ;  /* 0x3f0000002b2bb820 */ /* 0x000fe20000400000 */
[----:B------:R-:W2:Y:S01]  /*6810*/  MUFU.EX2 R42, R39 ;  /* 0x00000027002a7308 */ /* 0x000ea20000000800 */
[----:B-1----:R-:W-:Y:S01]  /*6820*/  FFMA R26, R50, UR5, -R80 ;  /* 0x00000005321a7c23 */ /* 0x002fe20008000850 */
[----:B---3--:R-:W-:Y:S01]  /*6830*/  @!P4 FMUL R38, R38, R38 ;  /* 0x000000262626c220 */ /* 0x008fe20000400000 */
[----:B------:R-:W-:-:S04]  /*6840*/  FSETP.GEU.AND P4, PT, R84, -126, PT ;  /* 0xc2fc00005400780b */ /* 0x000fc80003f8e000 */
[----:B------:R-:W-:Y:S01]  /*6850*/  @!P2 FMUL R72, R72, 0.5 ;  /* 0x3f0000004848a820 */ /* 0x000fe20000400000 */
[----:B------:R-:W1:Y:S01]  /*6860*/  MUFU.EX2 R46, R43 ;  /* 0x0000002b002e7308 */ /* 0x000e620000000800 */
[----:B----4-:R-:W-:Y:S01]  /*6870*/  @!P5 FMUL R31, R31, R31 ;  /* 0x0000001f1f1fd220 */ /* 0x010fe20000400000 */
[----:B------:R-:W-:-:S06]  /*6880*/  FSETP.GEU.AND P5, PT, R47, -126, PT ;  /* 0xc2fc00002f00780b */ /* 0x000fcc0003fae000 */
[----:B------:R3:W4:Y:S01]  /*6890*/  MUFU.EX2 R35, R72 ;  /* 0x0000004800237308 */ /* 0x0007220000000800 */
[----:B--2---:R-:W-:Y:S01]  /*68a0*/  @!P6 FMUL R42, R42, R42 ;  /* 0x0000002a2a2ae220 */ /* 0x004fe20000400000 */
[----:B------:R-:W-:Y:S01]  /*68b0*/  FSETP.GEU.AND P6, PT, R26, -126, PT ;  /* 0xc2fc00001a00780b */ /* 0x000fe20003fce000 */
[----:B------:R-:W-:-:S04]  /*68c0*/  @!P4 FMUL R84, R84, 0.5 ;  /* 0x3f0000005454c820 */ /* 0x000fc80000400000 */
[----:B------:R-:W-:Y:S01]  /*68d0*/  @!P5 FMUL R47, R47, 0.5 ;  /* 0x3f0000002f2fd820 */ /* 0x000fe20000400000 */
[----:B------:R2:W5:Y:S01]  /*68e0*/  MUFU.EX2 R39, R84 ;  /* 0x0000005400277308 */ /* 0x0005620000000800 */
[----:B---3--:R-:W-:Y:S01]  /*68f0*/  FFMA R72, R54, UR5, -R80 ;  /* 0x0000000536487c23 */ /* 0x008fe20008000850 */
[----:B-1----:R-:W-:-:S04]  /*6900*/  @!P3 FMUL R46, R46, R46 ;  /* 0x0000002e2e2eb220 */ /* 0x002fc80000400000 */
[----:B------:R-:W-:Y:S01]  /*6910*/  FSETP.GEU.AND P3, PT, R72, -126, PT ;  /* 0xc2fc00004800780b */ /* 0x000fe20003f6e000 */
[----:B------:R-:W-:Y:S01]  /*6920*/  @!P6 FMUL R26, R26, 0.5 ;  /* 0x3f0000001a1ae820 */ /* 0x000fe20000400000 */
[----:B------:R-:W1:Y:S01]  /*6930*/  MUFU.EX2 R50, R47 ;  /* 0x0000002f00327308 */ /* 0x000e620000000800 */
[----:B----4-:R-:W-:Y:S01]  /*6940*/  @!P2 FMUL R35, R35, R35 ;  /* 0x000000232323a220 */ /* 0x010fe20000400000 */
[----:B--2---:R-:W-:Y:S01]  /*6950*/  FFMA R84, R58, UR5, -R80 ;  /* 0x000000053a547c23 */ /* 0x004fe20008000850 */
[----:B------:R-:W-:-:S05]  /*6960*/  FSETP.GEU.AND P2, PT, R51, -126, PT ;  /* 0xc2fc00003300780b */ /* 0x000fca0003f4e000 */
[----:B------:R2:W3:Y:S01]  /*6970*/  MUFU.EX2 R43, R26 ;  /* 0x0000001a002b7308 */ /* 0x0004e20000000800 */
[----:B-----5:R-:W-:Y:S01]  /*6980*/  @!P4 FMUL R39, R39, R39 ;  /* 0x000000272727c220 */ /* 0x020fe20000400000 */
[----:B------:R-:W-:Y:S01]  /*6990*/  FSETP.GEU.AND P4, PT, R55, -126, PT ;  /* 0xc2fc00003700780b */ /* 0x000fe20003f8e000 */
[----:B------:R-:W-:-:S05]  /*69a0*/  @!P3 FMUL R72, R72, 0.5 ;  /* 0x3f0000004848b820 */ /* 0x000fca0000400000 */
[----:B------:R4:W5:Y:S01]  /*69b0*/  MUFU.EX2 R47, R72 ;  /* 0x00000048002f7308 */ /* 0x0009620000000800 */
[----:B-1----:R-:W-:Y:S01]  /*69c0*/  @!P5 FMUL R50, R50, R50 ;  /* 0x000000323232d220 */ /* 0x002fe20000400000 */
[----:B------:R-:W-:Y:S01]  /*69d0*/  FSETP.GEU.AND P5, PT, R84, -126, PT ;  /* 0xc2fc00005400780b */ /* 0x000fe20003fae000 */
[----:B------:R-:W-:Y:S01]  /*69e0*/  @!P2 FMUL R51, R51, 0.5 ;  /* 0x3f0000003333a820 */ /* 0x000fe20000400000 */
[----:B--2---:R-:W-:-:S03]  /*69f0*/  FFMA R26, R62, UR5, -R80 ;  /* 0x000000053e1a7c23 */ /* 0x004fc60008000850 */
[----:B------:R-:W-:Y:S01]  /*6a00*/  @!P4 FMUL R55, R55, 0.5 ;  /* 0x3f0000003737c820 */ /* 0x000fe20000400000 */
[----:B------:R-:W1:Y:S01]  /*6a10*/  MUFU.EX2 R54, R51 ;  /* 0x0000003300367308 */ /* 0x000e620000000800 */
[----:B---3--:R-:W-:Y:S01]  /*6a20*/  @!P6 FMUL R43, R43, R43 ;  /* 0x0000002b2b2be220 */ /* 0x008fe20000400000 */
[----:B------:R-:W-:Y:S01]  /*6a30*/  FSETP.GEU.AND P6, PT, R59, -126, PT ;  /* 0xc2fc00003b00780b */ /* 0x000fe20003fce000 */
[----:B----4-:R-:W-:-:S04]  /*6a40*/  FFMA R72, R70, UR5, -R80 ;  /* 0x0000000546487c23 */ /* 0x010fc80008000850 */
[----:B------:R-:W-:Y:S01]  /*6a50*/  @!P5 FMUL R84, R84, 0.5 ;  /* 0x3f0000005454d820 */ /* 0x000fe20000400000 */
[----:B------:R-:W2:Y:S01]  /*6a60*/  MUFU.EX2 R58, R55 ;  /* 0x00000037003a7308 */ /* 0x000ea20000000800 */
[----:B-----5:R-:W-:Y:S01]  /*6a70*/  @!P3 FMUL R47, R47, R47 ;  /* 0x0000002f2f2fb220 */ /* 0x020fe20000400000 */
[----:B------:R-:W-:-:S05]  /*6a80*/  FSETP.GEU.AND P3, PT, R63, -126, PT ;  /* 0xc2fc00003f00780b */ /* 0x000fca0003f6e000 */
[----:B------:R-:W-:Y:S01]  /*6a90*/  @!P6 FMUL R59, R59, 0.5 ;  /* 0x3f0000003b3be820 */ /* 0x000fe20000400000 */
[----:B------:R3:W4:Y:S01]  /*6aa0*/  MUFU.EX2 R62, R84 ;  /* 0x00000054003e7308 */ /* 0x0007220000000800 */
[----:B-1----:R-:W-:Y:S01]  /*6ab0*/  @!P2 FMUL R54, R54, R54 ;  /* 0x000000363636a220 */ /* 0x002fe20000400000 */
[----:B------:R-:W-:-:S05]  /*6ac0*/  FSETP.GEU.AND P2, PT, R26, -126, PT ;  /* 0xc2fc00001a00780b */ /* 0x000fca0003f4e000 */
[----:B------:R-:W-:Y:S01]  /*6ad0*/  @!P3 FMUL R63, R63, 0.5 ;  /* 0x3f0000003f3fb820 */ /* 0x000fe20000400000 */
[----:B------:R-:W1:Y:S01]  /*6ae0*/  MUFU.EX2 R51, R59 ;  /* 0x0000003b00337308 */ /* 0x000e620000000800 */
[----:B--2---:R-:W-:Y:S01]  /*6af0*/  @!P4 FMUL R58, R58, R58 ;  /* 0x0000003a3a3ac220 */ /* 0x004fe20000400000 */
[----:B------:R-:W-:Y:S01]  /*6b00*/  FSETP.GEU.AND P4, PT, R85, -126, PT ;  /* 0xc2fc00005500780b */ /* 0x000fe20003f8e000 */
[----:B---3--:R-:W-:Y:S01]  /*6b10*/  FFMA R84, R82, UR5, -R80 ;  /* 0x0000000552547c23 */ /* 0x008fe20008000850 */
[----:B------:R-:W-:Y:S01]  /*6b20*/  FADD R80, R36, R77 ;  /* 0x0000004d24507221 */ /* 0x000fe20000000000 */
[C---:B------:R-:W-:Y:S01]  /*6b30*/  FADD R82, R45.reuse, R64 ;  /* 0x000000402d527221 */ /* 0x040fe20000000000 */
[----:B------:R-:W-:Y:S01]  /*6b40*/  F2FP.F16.F32.PACK_AB R36, R45, R36 ;  /* 0x000000242d24723e */ /* 0x000fe200000000ff */
[----:B------:R-:W-:Y:S01]  /*6b50*/  @!P2 FMUL R26, R26, 0.5 ;  /* 0x3f0000001a1aa820 */ /* 0x000fe20000400000 */
[----:B------:R-:W2:Y:S01]  /*6b60*/  MUFU.EX2 R55, R63 ;  /* 0x0000003f00377308 */ /* 0x000ea20000000800 */
[----:B----4-:R-:W-:Y:S01]  /*6b70*/  @!P5 FMUL R62, R62, R62 ;  /* 0x0000003e3e3ed220 */ /* 0x010fe20000400000 */
[----:B------:R-:W-:Y:S01]  /*6b80*/  FSETP.GEU.AND P5, PT, R67, -126, PT ;  /* 0xc2fc00004300780b */ /* 0x000fe20003fae000 */
[----:B------:R-:W-:Y:S01]  /*6b90*/  FADD R86, R11, R80 ;  /* 0x000000500b567221 */ /* 0x000fe20000000000 */
[----:B------:R-:W-:Y:S01]  /*6ba0*/  FADD R11, R10, R57 ;  /* 0x000000390a0b7221 */ /* 0x000fe20000000000 */
[----:B------:R-:W-:Y:S01]  /*6bb0*/  FADD R80, R20, R81 ;  /* 0x0000005114507221 */ /* 0x000fe20000000000 */
[----:B------:R-:W-:Y:S01]  /*6bc0*/  F2FP.F16.F32.PACK_AB R64, R64, R77 ;  /* 0x0000004d4040723e */ /* 0x000fe200000000ff */
        /* <DEDUP_REMOVED lines=8> */
[----:B---3--:R-:W-:Y:S01]  /*6c50*/  FADD R26, -R8, R9 ;  /* 0x00000009081a7221 */ /* 0x008fe20000000100 */
[----:B------:R-:W-:Y:S01]  /*6c60*/  FADD R9, R24, R53 ;  /* 0x0000003518097221 */ /* 0x000fe20000000000 */
[----:B------:R-:W-:Y:S02]  /*6c70*/  F2FP.F16.F32.PACK_AB R24, R13, R24 ;  /* 0x000000180d18723e */ /* 0x000fe400000000ff */
[----:B------:R-:W-:Y:S01]  /*6c80*/  @!P6 FMUL R72, R72, 0.5 ;  /* 0x3f0000004848e820 */ /* 0x000fe20000400000 */
[----:B------:R-:W2:Y:S01]  /*6c90*/  MUFU.EX2 R59, R67 ;  /* 0x00000043003b7308 */ /* 0x000ea20000000800 */
[----:B------:R-:W-:Y:S01]  /*6ca0*/  FADD R79, R9, R76 ;  /* 0x0000004c094f7221 */ /* 0x000fe20000000000 */
[----:B----4-:R-:W-:Y:S01]  /*6cb0*/  @!P2 FMUL R66, R66, R66 ;  /* 0x000000424242a220 */ /* 0x010fe20000400000 */
[----:B------:R-:W-:Y:S01]  /*6cc0*/  FSETP.GEU.AND P2, PT, R71, -126, PT ;  /* 0xc2fc00004700780b */ /* 0x000fe20003f4e000 */
[----:B------:R-:W-:Y:S01]  /*6cd0*/  FADD R9, R13, R40 ;  /* 0x000000280d097221 */ /* 0x000fe20000000000 */
[----:B------:R-:W-:Y:S01]  /*6ce0*/  FMUL R26, R26, UR5 ;  /* 0x000000051a1a7c20 */ /* 0x000fe20008400000 */
[----:B------:R-:W-:Y:S01]  /*6cf0*/  FADD R79, R79, R86 ;  /* 0x000000564f4f7221 */ /* 0x000fe20000000000 */
[----:B------:R-:W-:Y:S01]  /*6d00*/  @!P3 FMUL R74, R74, 0.5 ;  /* 0x3f0000004a4ab820 */ /* 0x000fe20000400000 */
[----:B------:R-:W3:Y:S01]  /*6d10*/  MUFU.EX2 R72, R72 ;  /* 0x0000004800487308 */ /* 0x000ee20000000800 */
[----:B-1----:R-:W-:Y:S01]  /*6d20*/  @!P4 FMUL R70, R70, R70 ;  /* 0x000000464646c220 */ /* 0x002fe20000400000 */
[----:B------:R-:W-:-:S02]  /*6d30*/  FSETP.GEU.AND P4, PT, R75, -126, PT ;  /* 0xc2fc00004b00780b */ /* 0x000fc40003f8e000 */
[----:B------:R-:W-:-:S04]  /*6d40*/  F2FP.F16.F32.PACK_AB R40, R40, R53 ;  /* 0x000000352828723e */ /* 0x000fc800000000ff */
[----:B------:R-:W1:Y:S01]  /*6d50*/  MUFU.EX2 R74, R74 ;  /* 0x0000004a004a7308 */ /* 0x000e620000000800 */
[----:B--2---:R-:W-:Y:S01]  /*6d60*/  @!P5 FMUL R59, R59, R59 ;  /* 0x0000003b3b3bd220 */ /* 0x004fe20000400000 */
[----:B------:R-:W-:Y:S01]  /*6d70*/  FSETP.GEU.AND P5, PT, R78, -126, PT ;  /* 0xc2fc00004e00780b */ /* 0x000fe20003fae000 */
[----:B------:R-:W-:-:S03]  /*6d80*/  @!P2 FMUL R71, R71, 0.5 ;  /* 0x3f0000004747a820 */ /* 0x000fc60000400000 */
[----:B------:R-:W-:Y:S01]  /*6d90*/  F2FP.F16.F32.PACK_AB R45, R59, R70 ;  /* 0x000000463b2d723e */ /* 0x000fe200000000ff */
[----:B------:R-:W-:Y:S01]  /*6da0*/  @!P4 FMUL R75, R75, 0.5 ;  /* 0x3f0000004b4bc820 */ /* 0x000fe20000400000 */
[----:B------:R2:W4:Y:S01]  /*6db0*/  MUFU.EX2 R63, R71 ;  /* 0x00000047003f7308 */ /* 0x0005220000000800 */
[----:B---3--:R-:W-:Y:S01]  /*6dc0*/  @!P6 FMUL R72, R72, R72 ;  /* 0x000000484848e220 */ /* 0x008fe20000400000 */
[----:B------:R-:W-:-:S05]  /*6dd0*/  FSETP.GEU.AND P6, PT, R84, -126, PT ;  /* 0xc2fc00005400780b */ /* 0x000fca0003fce000 */
[----:B------:R-:W-:Y:S01]  /*6de0*/  @!P5 FMUL R78, R78, 0.5 ;  /* 0x3f0000004e4ed820 */ /* 0x000fe20000400000 */
[----:B------:R3:W5:Y:S01]  /*6df0*/  MUFU.EX2 R67, R75 ;  /* 0x0000004b00437308 */ /* 0x0007620000000800 */
[----:B-1----:R-:W-:Y:S01]  /*6e00*/  @!P3 FMUL R74, R74, R74 ;  /* 0x0000004a4a4ab220 */ /* 0x002fe20000400000 */
[----:B------:R-:W-:Y:S01]  /*6e10*/  FSETP.GEU.AND P3, PT, R171, -126, PT ;  /* 0xc2fc0000ab00780b */ /* 0x000fe20003f6e000 */
[----:B--2---:R-:W-:Y:S02]  /*6e20*/  FADD R71, R21, R48 ;  /* 0x0000003015477221 */ /* 0x004fe40000000000 */
[----:B------:R-:W-:Y:S02]  /*6e30*/  FADD R175, R35, R74 ;  /* 0x0000004a23af7221 */ /* 0x000fe40000000000 */
[----:B------:R-:W-:Y:S01]  /*6e40*/  @!P6 FMUL R84, R84, 0.5 ;  /* 0x3f0000005454e820 */ /* 0x000fe20000400000 */
[----:B------:R1:W2:Y:S01]  /*6e50*/  MUFU.EX2 R8, R78 ;  /* 0x0000004e00087308 */ /* 0x0002a20000000800 */
[----:B------:R-:W-:Y:S01]  /*6e60*/  FADD R170, R71, R82 ;  /* 0x0000005247aa7221 */ /* 0x000fe20000000000 */
[----:B------:R-:W-:Y:S01]  /*6e70*/  FADD R71, R12, R65 ;  /* 0x000000410c477221 */ /* 0x000fe20000000000 */
[----:B----4-:R-:W-:Y:S01]  /*6e80*/  @!P2 FMUL R63, R63, R63 ;  /* 0x0000003f3f3fa220 */ /* 0x010fe20000400000 */
[----:B------:R-:W-:Y:S01]  /*6e90*/  FSETP.GEU.AND P2, PT, R173, -126, PT ;  /* 0xc2fc0000ad00780b */ /* 0x000fe20003f4e000 */
[----:B---3--:R-:W-:Y:S01]  /*6ea0*/  FADD R75, R33, R52 ;  /* 0x00000034214b7221 */ /* 0x008fe20000000000 */
[----:B------:R-:W-:Y:S01]  /*6eb0*/  FADD R85, R71, R80 ;  /* 0x0000005047557221 */ /* 0x000fe20000000000 */
[----:B------:R-:W-:Y:S01]  /*6ec0*/  @!P3 FMUL R171, R171, 0.5 ;  /* 0x3f000000ababb820 */ /* 0x000fe20000400000 */
[----:B------:R-:W3:Y:S01]  /*6ed0*/  MUFU.EX2 R76, R84 ;  /* 0x00000054004c7308 */ /* 0x000ee20000000800 */
[----:B-1----:R-:W-:Y:S01]  /*6ee0*/  FADD R78, R37, R56 ;  /* 0x00000038254e7221 */ /* 0x002fe20000000000 */
[----:B-----5:R-:W-:Y:S01]  /*6ef0*/  @!P4 FMUL R67, R67, R67 ;  /* 0x000000434343c220 */ /* 0x020fe20000400000 */
[----:B------:R-:W-:Y:S01]  /*6f00*/  FSETP.GEU.AND P4, PT, R169, -126, PT ;  /* 0xc2fc0000a900780b */ /* 0x000fe20003f8e000 */
[----:B------:R-:W-:Y:S01]  /*6f10*/  FADD R71, R15, R44 ;  /* 0x0000002c0f477221 */ /* 0x000fe20000000000 */
[----:B------:R-:W-:Y:S01]  /*6f20*/  FADD R83, R9, R78 ;  /* 0x0000004e09537221 */ /* 0x000fe20000000000 */
[----:B------:R-:W-:Y:S01]  /*6f30*/  FADD R78, R14, R73 ;  /* 0x000000490e4e7221 */ /* 0x000fe20000000000 */
[----:B------:R-:W-:Y:S01]  /*6f40*/  FADD R80, R49, R68 ;  /* 0x0000004431507221 */ /* 0x000fe20000000000 */
[----:B------:R1:W4:Y:S01]  /*6f50*/  MUFU.EX2 R9, R171 ;  /* 0x000000ab00097308 */ /* 0x0003220000000800 */
[----:B--2---:R-:W-:Y:S01]  /*6f60*/  @!P5 FMUL R8, R8, R8 ;  /* 0x000000080808d220 */ /* 0x004fe20000400000 */
[----:B------:R-:W-:Y:S01]  /*6f70*/  FSETP.GEU.AND P5, PT, R172, -126, PT ;  /* 0xc2fc0000ac00780b */ /* 0x000fe20003fae000 */
[----:B------:R-:W-:Y:S01]  /*6f80*/  FADD R82, R11, R78 ;  /* 0x0000004e0b527221 */ /* 0x000fe20000000000 */
[----:B------:R-:W-:Y:S01]  /*6f90*/  FADD R78, R41, R60 ;  /* 0x0000003c294e7221 */ /* 0x000fe20000000000 */
[----:B------:R-:W-:Y:S01]  /*6fa0*/  FADD R75, R75, R80 ;  /* 0x000000504b4b7221 */ /* 0x000fe20000000000 */
[----:B------:R-:W-:Y:S01]  /*6fb0*/  FADD R80, R25, R62 ;  /* 0x0000003e19507221 */ /* 0x000fe20000000000 */
[----:B------:R-:W-:Y:S01]  /*6fc0*/  FADD R174, R46, R67 ;  /* 0x000000432eae7221 */ /* 0x000fe20000000000 */
[----:B------:R-:W-:Y:S01]  /*6fd0*/  @!P4 FMUL R169, R169, 0.5 ;  /* 0x3f000000a9a9c820 */ /* 0x000fe20000400000 */
[----:B---3--:R-:W-:Y:S01]  /*6fe0*/  @!P6 FMUL R76, R76, R76 ;  /* 0x0000004c4c4ce220 */ /* 0x008fe20000400000 */
[----:B------:R-:W-:Y:S01]  /*6ff0*/  FSETP.GEU.AND P6, PT, R87, -126, PT ;  /* 0xc2fc00005700780b */ /* 0x000fe20003fce000 */
[----:B------:R-:W-:Y:S01]  /*7000*/  FADD R84, R71, R78 ;  /* 0x0000004e47547221 */ /* 0x000fe20000000000 */
[----:B------:R2:W3:Y:S01]  /*7010*/  MUFU.EX2 R11, R169 ;  /* 0x000000a9000b7308 */ /* 0x0004e20000000800 */
[----:B-1----:R-:W-:Y:S01]  /*7020*/  FADD R171, R29, R70 ;  /* 0x000000461dab7221 */ /* 0x002fe20000000000 */
[----:B------:R-:W-:Y:S01]  /*7030*/  FADD R176, R43, R76 ;  /* 0x0000004c2bb07221 */ /* 0x000fe20000000000 */
[----:B------:R-:W-:Y:S01]  /*7040*/  @!P5 FMUL R172, R172, 0.5 ;  /* 0x3f000000acacd820 */ /* 0x000fe20000400000 */
[----:B------:R-:W-:Y:S01]  /*7050*/  @!P2 FMUL R173, R173, 0.5 ;  /* 0x3f000000adada820 */ /* 0x000fe20000400000 */
[----:B----4-:R-:W-:Y:S01]  /*7060*/  @!P3 FMUL R9, R9, R9 ;  /* 0x000000090909b220 */ /* 0x010fe20000400000 */
[----:B------:R-:W-:Y:S01]  /*7070*/  FSETP.GEU.AND P3, PT, R26, -126, PT ;  /* 0xc2fc00001a00780b */ /* 0x000fe20003f6e000 */
[----:B------:R-:W-:Y:S01]  /*7080*/  FADD R178, R171, R176 ;  /* 0x000000b0abb27221 */ /* 0x000fe20000000000 */
[----:B------:R1:W4:Y:S01]  /*7090*/  MUFU.EX2 R78, R172 ;  /* 0x000000ac004e7308 */ /* 0x0003220000000800 */
[----:B--2---:R-:W-:Y:S01]  /*70a0*/  FADD R169, R30, R51 ;  /* 0x000000331ea97221 */ /* 0x004fe20000000000 */
[----:B------:R-:W-:Y:S01]  /*70b0*/  FADD R175, R80, R175 ;  /* 0x000000af50af7221 */ /* 0x000fe20000000000 */
[----:B------:R-:W-:Y:S01]  /*70c0*/  @!P6 FMUL R87, R87, 0.5 ;  /* 0x3f0000005757e820 */ /* 0x000fe20000400000 */
[----:B------:R-:W-:Y:S01]  /*70d0*/  FADD R80, R27, R66 ;  /* 0x000000421b507221 */ /* 0x000fe20000000000 */
[----:B------:R-:W-:Y:S01]  /*70e0*/  FADD R176, R169, R174 ;  /* 0x000000aea9b07221 */ /* 0x000fe20000000000 */
[----:B------:R-:W-:Y:S01]  /*70f0*/  FADD R169, R38, R59 ;  /* 0x0000003b26a97221 */ /* 0x000fe20000000000 */
[----:B------:R-:W-:Y:S01]  /*7100*/  FADD R171, R39, R8 ;  /* 0x0000000827ab7221 */ /* 0x000fe20000000000 */
[----:B------:R2:W5:Y:S01]  /*7110*/  MUFU.EX2 R71, R87 ;  /* 0x0000005700477308 */ /* 0x0005620000000800 */
[----:B-1----:R-:W-:Y:S01]  /*7120*/  FADD R172, R54, R9 ;  /* 0x0000000936ac7221 */ /* 0x002fe20000000000 */
[----:B---3--:R-:W-:Y:S01]  /*7130*/  @!P4 FMUL R11, R11, R11 ;  /* 0x0000000b0b0bc220 */ /* 0x008fe20000400000 */
[----:B------:R-:W-:Y:S01]  /*7140*/  @!P3 FMUL R26, R26, 0.5 ;  /* 0x3f0000001a1ab820 */ /* 0x000fe20000400000 */
[----:B------:R-:W-:Y:S01]  /*7150*/  FADD R177, R80, R171 ;  /* 0x000000ab50b17221 */ /* 0x000fe20000000000 */
[----:B------:R-:W-:Y:S01]  /*7160*/  FADD R179, R169, R172 ;  /* 0x000000aca9b37221 */ /* 0x000fe20000000000 */
[----:B------:R-:W-:Y:S01]  /*7170*/  FADD R80, R34, R55 ;  /* 0x0000003722507221 */ /* 0x000fe20000000000 */
[----:B------:R-:W-:Y:S01]  /*7180*/  FADD R171, R50, R11 ;  /* 0x0000000b32ab7221 */ /* 0x000fe20000000000 */
[----:B------:R-:W1:Y:S01]  /*7190*/  MUFU.EX2 R173, R173 ;  /* 0x000000ad00ad7308 */ /* 0x000e620000000800 */
[----:B----4-:R-:W-:Y:S01]  /*71a0*/  @!P5 FMUL R78, R78, R78 ;  /* 0x0000004e4e4ed220 */ /* 0x010fe20000400000 */
[----:B--2---:R-:W-:Y:S01]  /*71b0*/  FADD R87, R31, R72 ;  /* 0x000000481f577221 */ /* 0x004fe20000000000 */
[----:B------:R-:W-:Y:S01]  /*71c0*/  FADD R169, R42, R63 ;  /* 0x0000003f2aa97221 */ /* 0x000fe20000000000 */
[----:B------:R-:W-:Y:S01]  /*71d0*/  FADD R80, R80, R171 ;  /* 0x000000ab50507221 */ /* 0x000fe20000000000 */
[----:B------:R-:W-:Y:S01]  /*71e0*/  FADD R172, R47, R78 ;  /* 0x0000004e2fac7221 */ /* 0x000fe20000000000 */
[----:B------:R-:W-:Y:S01]  /*71f0*/  FADD R83, R83, R170 ;  /* 0x000000aa53537221 */ /* 0x000fe20000000000 */
[----:B------:R-:W-:Y:S01]  /*7200*/  FADD R82, R82, R85 ;  /* 0x0000005552527221 */ /* 0x000fe20000000000 */
[----:B------:R-:W2:Y:S01]  /*7210*/  MUFU.EX2 R26, R26 ;  /* 0x0000001a001a7308 */ /* 0x000ea20000000800 */
[----:B-----5:R-:W-:Y:S01]  /*7220*/  @!P6 FMUL R71, R71, R71 ;  /* 0x000000474747e220 */ /* 0x020fe20000400000 */
[----:B------:R-:W-:Y:S01]  /*7230*/  FADD R172, R87, R172 ;  /* 0x000000ac57ac7221 */ /* 0x000fe20000000000 */
        /* <DEDUP_REMOVED lines=9> */
[----:B------:R-:W-:Y:S01]  /*72d0*/  SHF.L.U32 R75, R19, 0x1f, RZ ;  /* 0x0000001f134b7819 */ /* 0x000fe200000006ff */
[----:B------:R-:W-:Y:S01]  /*72e0*/  FADD R169, R80, R169 ;  /* 0x000000a950a97221 */ /* 0x000fe20000000000 */
[----:B------:R-:W-:Y:S01]  /*72f0*/  FADD R79, R79, R84 ;  /* 0x000000544f4f7221 */ /* 0x000fe20000000000 */
[----:B------:R-:W-:Y:S01]  /*7300*/  F2FP.F16.F32.PACK_AB R25, R30, R25 ;  /* 0x000000191e19723e */ /* 0x000fe200000000ff */
[----:B-1----:R-:W-:Y:S01]  /*7310*/  @!P2 FMUL R173, R173, R173 ;  /* 0x000000adadada220 */ /* 0x002fe20000400000 */
[----:B------:R-:W-:Y:S01]  /*7320*/  FADD R169, R176, R169 ;  /* 0x000000a9b0a97221 */ /* 0x000fe20000000000 */
[----:B--2---:R-:W-:Y:S01]  /*7330*/  @!P3 FMUL R26, R26, R26 ;  /* 0x0000001a1a1ab220 */ /* 0x004fe20000400000 */
[----:B------:R-:W-:Y:S01]  /*7340*/  F2FP.F16.F32.PACK_AB R30, R33, R12 ;  /* 0x0000000c211e723e */ /* 0x000fe200000000ff */
[----:B------:R1:W2:Y:S01]  /*7350*/  SYNCS.PHASECHK.TRANS64.TRYWAIT P2, [UR10+0x40400], R75 ;  /* 0x0404004bff0075a7 */ /* 0x0002a2000804014a */
[----:B------:R-:W-:Y:S01]  /*7360*/  FADD R172, R172, R169 ;  /* 0x000000a9acac7221 */ /* 0x000fe20000000000 */
[----:B------:R-:W-:Y:S01]  /*7370*/  F2FP.F16.F32.PACK_AB R27, R34, R27 ;  /* 0x0000001b221b723e */ /* 0x000fe200000000ff */
[----:B------:R-:W-:Y:S01]  /*7380*/  FFMA R3, R26, R3, R79 ;  /* 0x000000031a037223 */ /* 0x000fe2000000004f */
[----:B------:R-:W-:Y:S01]  /*7390*/  F2FP.F16.F32.PACK_AB R31, R42, R31 ;  /* 0x0000001f2a1f723e */ /* 0x000fe200000000ff */
[-C--:B------:R-:W-:Y:S01]  /*73a0*/  FMUL R152, R152, R26.reuse ;  /* 0x0000001a98987220 */ /* 0x080fe20000400000 */
[----:B------:R-:W-:Y:S01]  /*73b0*/  F2FP.F16.F32.PACK_AB R33, R46, R35 ;  /* 0x000000232e21723e */ /* 0x000fe200000000ff */
[-C--:B------:R-:W-:Y:S01]  /*73c0*/  FMUL R153, R153, R26.reuse ;  /* 0x0000001a99997220 */ /* 0x080fe20000400000 */
[----:B------:R-:W-:Y:S01]  /*73d0*/  F2FP.F16.F32.PACK_AB R29, R38, R29 ;  /* 0x0000001d261d723e */ /* 0x000fe200000000ff */
[----:B------:R-:W-:Y:S01]  /*73e0*/  FMUL R156, R156, R26 ;  /* 0x0000001a9c9c7220 */ /* 0x000fe20000400000 */
[----:B------:R-:W-:Y:S01]  /*73f0*/  F2FP.F16.F32.PACK_AB R34, R41, R14 ;  /* 0x0000000e2922723e */ /* 0x000fe200000000ff */
[-C--:B------:R-:W-:Y:S01]  /*7400*/  FMUL R157, R157, R26.reuse ;  /* 0x0000001a9d9d7220 */ /* 0x080fe20000400000 */
[----:B------:R-:W-:Y:S01]  /*7410*/  F2FP.F16.F32.PACK_AB R35, R50, R39 ;  /* 0x000000273223723e */ /* 0x000fe200000000ff */
[-C--:B------:R-:W-:Y:S01]  /*7420*/  FMUL R160, R160, R26.reuse ;  /* 0x0000001aa0a07220 */ /* 0x080fe20000400000 */
[----:B------:R-:W-:Y:S01]  /*7430*/  F2FP.F16.F32.PACK_AB R37, R54, R43 ;  /* 0x0000002b3625723e */ /* 0x000fe200000000ff */
[-C--:B------:R-:W-:Y:S01]  /*7440*/  FMUL R161, R161, R26.reuse ;  /* 0x0000001aa1a17220 */ /* 0x080fe20000400000 */
[----:B------:R-:W-:Y:S01]  /*7450*/  F2FP.F16.F32.PACK_AB R42, R44, R57 ;  /* 0x000000392c2a723e */ /* 0x000fe200000000ff */
[-C--:B------:R-:W-:Y:S01]  /*7460*/  FMUL R164, R164, R26.reuse ;  /* 0x0000001aa4a47220 */ /* 0x080fe20000400000 */
        /* <DEDUP_REMOVED lines=32> */
[----:B------:R-:W-:Y:S01]  /*7670*/  FMUL R101, R101, R26 ;  /* 0x0000001a65657220 */ /* 0x000fe20000400000 */
        /* <DEDUP_REMOVED lines=9> */
[----:B------:R-:W-:Y:S01]  /*7710*/  FMUL R159, R159, R173 ;  /* 0x000000ad9f9f7220 */ /* 0x000fe20000400000 */
        /* <DEDUP_REMOVED lines=38> */
[----:B------:R-:W-:-:S02]  /*7980*/  F2FP.F16.F32.PACK_AB R47, R63, R72 ;  /* 0x000000483f2f723e */ /* 0x000fc400000000ff */
[----:B------:R-:W-:Y:S02]  /*7990*/  F2FP.F16.F32.PACK_AB R48, R56, R69 ;  /* 0x000000453830723e */ /* 0x000fe400000000ff */
[----:B------:R-:W-:Y:S02]  /*79a0*/  F2FP.F16.F32.PACK_AB R49, R67, R74 ;  /* 0x0000004a4331723e */ /* 0x000fe400000000ff */
[----:B------:R-:W-:Y:S02]  /*79b0*/  F2FP.F16.F32.PACK_AB R50, R60, R73 ;  /* 0x000000493c32723e */ /* 0x000fe400000000ff */
[----:B------:R-:W-:Y:S02]  /*79c0*/  F2FP.F16.F32.PACK_AB R51, R11, R8 ;  /* 0x000000080b33723e */ /* 0x000fe400000000ff */
[----:B------:R-:W-:Y:S02]  /*79d0*/  F2FP.F16.F32.PACK_AB R65, R9, R76 ;  /* 0x0000004c0941723e */ /* 0x000fe400000000ff */
[----:B------:R-:W-:Y:S01]  /*79e0*/  F2FP.F16.F32.PACK_AB R66, R68, R81 ;  /* 0x000000514442723e */ /* 0x000fe200000000ff */
[----:B-12---:R-:W-:Y:S06]  /*79f0*/  @!P0 BRA `(.L_x_29) ;  /* 0x0000000000048947 */ /* 0x006fec0003800000 */
[----:B------:R-:W-:Y:S01]  /*7a00*/  BPT.TRAP 0x1 ;  /* 0x000000040000795c */ /* 0x000fe20000300000 */
.L_x_29:
[----:B------:R-:W-:Y:S05]  /*7a10*/  @P2 BRA `(.L_x_30) ;  /* 0x0000000000082947 */ /* 0x000fea0003800000 */
[----:B------:R-:W1:Y:S02]  /*7a20*/  SYNCS.PHASECHK.TRANS64.TRYWAIT P2, [UR10+0x40400], R75 ;  /* 0x0404004bff0075a7 */ /* 0x000e64000804014a */
[----:B-1----:R-:W-:Y:S05]  /*7a30*/  @!P2 BRA `(.L_x_31) ;  /* 0x000000980054a947 */ /* 0x002fea0003800000 */
.L_x_30:
[----:B------:R-:W-:Y:S01]  /*7a40*/  UIMAD UR10, UR6, 0xa00, UR7 ;  /* 0x00000a00060a78a4 */ /* 0x000fe2000f8e0207 */
[----:B------:R-:W-:Y:S01]  /*7a50*/  WARPGROUP.ARRIVE ;  /* 0x00000000000079c5 */ /* 0x000fe20000000000 */
[----:B------:R-:W-:Y:S01]  /*7a60*/  UMOV UR11, 0x80000020 ;  /* 0x80000020000b7882 */ /* 0x000fe20000000000 */
[----:B------:R-:W-:Y:S01]  /*7a70*/  UMOV UR15, 0x80000020 ;  /* 0x80000020000f7882 */ /* 0x000fe20000000000 */
[----:B------:R-:W-:Y:S01]  /*7a80*/  UIADD3 UR14, UR10, 0x200, URZ ;  /* 0x000002000a0e7890 */ /* 0x000fe2000fffe03f */
[----:B------:R-:W-:Y:S01]  /*7a90*/  F2FP.F16.F32.PACK_AB R67, R71, R78 ;  /* 0x0000004e4743723e */ /* 0x000fe200000000ff */
[----:B------:R-:W-:Y:S02]  /*7aa0*/  UIADD3 UR18, UR10, 0x400, URZ ;  /* 0x000004000a127890 */ /* 0x000fe4000fffe03f */
[----:B------:R-:W-:Y:S02]  /*7ab0*/  UIADD3 UR19, UR10, 0x600, URZ ;  /* 0x000006000a137890 */ /* 0x000fe4000fffe03f */
[----:B------:R-:W-:Y:S01]  /*7ac0*/  HGMMA.64x32x16.F32 R152, R24, gdesc[UR8].tnspB, R152, gsb0 ;  /* 0x4060000818987df0 */ /* 0x000fe20008000898 */
[----:B------:R-:W-:-:S02]  /*7ad0*/  UIADD3 UR11, UR10, 0x800, URZ ;  /* 0x000008000a0b7890 */ /* 0x000fc4000fffe03f */
        /* <DEDUP_REMOVED lines=201> */
[----:B------:R-:W-:-:S03]  /*8770*/  UIADD3 UR14, UR10, 0x9c0, URZ ;  /* 0x000009c00a0e7890 */ /* 0x000fc6000fffe03f */
[----:B------:R-:W-:Y:S01]  /*8780*/  UMOV UR10, UR18 ;  /* 0x00000012000a7c82 */ /* 0x000fe20008000000 */
        /* <DEDUP_REMOVED lines=21> */
.L_x_32:
[----:B------:R-:W-:-:S04]  /*88e0*/  ULEA UR10, UR4, UR38, 0x3 ;  /* 0x00000026040a7291 */ /* 0x000fc8000f8e183f */
[----:B------:R-:W-:-:S04]  /*88f0*/  UIADD3 UR10, UR10, 0x40428, URZ ;  /* 0x000404280a0a7890 */ /* 0x000fc8000fffe03f */
[----:B------:R-:W-:-:S09]  /*8900*/  UPRMT UR10, URZ, 0x654, UR10 ;  /* 0x000006543f0a7896 */ /* 0x000fd2000800000a */
[----:B------:R-:W-:Y:S01]  /*8910*/  SYNCS.ARRIVE.TRANS64.RED.A1T0 RZ, [UR10], RZ ;  /* 0x000000ffffff79a7 */ /* 0x000fe2000810040a */
[----:B------:R-:W-:Y:S05]  /*8920*/  @P1 BRA `(.L_x_33) ;  /* 0x0000000000041947 */ /* 0x000fea0003800000 */
[----:B------:R-:W-:Y:S01]  /*8930*/  BPT.TRAP 0x1 ;  /* 0x000000040000795c */ /* 0x000fe20000300000 */
.L_x_33:
[----:B------:R-:W-:-:S04]  /*8940*/  UIADD3 UR4, UR4, 0x1, URZ ;  /* 0x0000000104047890 */ /* 0x000fc8000fffe03f */
[----:B------:R-:W-:-:S04]  /*8950*/  UISETP.NE.AND UP0, UPT, UR4, 0x5, UPT ;  /* 0x000000050400788c */ /* 0x000fc8000bf05270 */
[----:B------:R-:W-:Y:S01]  /*8960*/  USEL UR10, UR4, URZ, UP0 ;  /* 0x0000003f040a7287 */ /* 0x000fe20008000000 */
[----:B------:R-:W-:Y:S11]  /*8970*/  @!P0 BRA `(.L_x_34) ;  /* 0x0000000000048947 */ /* 0x000ff60003800000 */
[----:B------:R-:W-:Y:S01]  /*8980*/  BPT.TRAP 0x1 ;  /* 0x000000040000795c */ /* 0x000fe20000300000 */
.L_x_34:
[----:B------:R-:W-:-:S04]  /*8990*/  ULEA UR4, UR10, UR38, 0x3 ;  /* 0x000000260a047291 */ /* 0x000fc8000f8e183f */
[----:B------:R-:W-:-:S04]  /*89a0*/  UIADD3 UR4, UR4, 0x40428, URZ ;  /* 0x0004042804047890 */ /* 0x000fc8000fffe03f */
[----:B------:R-:W-:-:S09]  /*89b0*/  UPRMT UR4, URZ, 0x654, UR4 ;  /* 0x000006543f047896 */ /* 0x000fd20008000004 */
[----:B------:R-:W-:Y:S01]  /*89c0*/  SYNCS.ARRIVE.TRANS64.RED.A1T0 RZ, [UR4], RZ ;  /* 0x000000ffffff79a7 */ /* 0x000fe20008100404 */
[----:B------:R-:W-:Y:S05]  /*89d0*/  @P1 BRA `(.L_x_35) ;  /* 0x0000000000041947 */ /* 0x000fea0003800000 */
[----:B------:R-:W-:Y:S01]  /*89e0*/  BPT.TRAP 0x1 ;  /* 0x000000040000795c */ /* 0x000fe20000300000 */
.L_x_35:
[----:B------:R-:W-:Y:S01]  /*89f0*/  UIADD3 UR6, UR6, 0x1, URZ ;  /* 0x0000000106067890 */ /* 0x000fe2000fffe03f */
[C---:B------:R-:W-:Y:S01]  /*8a00*/  ISETP.GT.AND P2, PT, R7.reuse, 0x2, PT ;  /* 0x000000020700780c */ /* 0x040fe20003f44270 */
[----:B------:R-:W-:Y:S01]  /*8a10*/  UIADD3 UR4, UR10, 0x1, URZ ;  /* 0x000000010a047890 */ /* 0x000fe2000fffe03f */
[----:B------:R-:W-:Y:S01]  /*8a20*/  VIADD R7, R7, 0xffffffff ;  /* 0xffffffff07077836 */ /* 0x000fe20000000000 */
[----:B------:R-:W-:Y:S01]  /*8a30*/  UISETP.NE.AND UP1, UPT, UR6, 0x5, UPT ;  /* 0x000000050600788c */ /* 0x000fe2000bf25270 */
[----:B------:R-:W-:Y:S01]  /*8a40*/  IADD3 R4, R4, 0x80, RZ ;  /* 0x0000008004047810 */ /* 0x000fe20007ffe0ff */
[----:B------:R-:W-:Y:S01]  /*8a50*/  UISETP.NE.AND UP0, UPT, UR4, 0x5, UPT ;  /* 0x000000050400788c */ /* 0x000fe2000bf05270 */
[----:B------:R-:W-:Y:S01]  /*8a60*/  MOV R9, R5 ;  /* 0x0000000500097202 */ /* 0x000fe20000000f00 */
[----:B------:R-:W-:Y:S01]  /*8a70*/  USEL UR10, URZ, 0x1, UP1 ;  /* 0x000000013f0a7887 */ /* 0x000fe20008800000 */
[----:B------:R-:W-:Y:S01]  /*8a80*/  MOV R11, R6 ;  /* 0x00000006000b7202 */ /* 0x000fe20000000f00 */
[----:B------:R-:W-:-:S02]  /*8a90*/  USEL UR4, UR4, URZ, UP0 ;  /* 0x0000003f04047287 */ /* 0x000fc40008000000 */
[----:B------:R-:W-:Y:S02]  /*8aa0*/  USEL UR37, UR6, URZ, UP1 ;  /* 0x0000003f06257287 */ /* 0x000fe40008800000 */
[----:B------:R-:W-:Y:S01]  /*8ab0*/  LOP3.LUT R19, R19, UR10, RZ, 0x3c, !PT ;  /* 0x0000000a13137c12 */ /* 0x000fe2000f8e3cff */
[----:B------:R-:W-:Y:S09]  /*8ac0*/  @P2 BRA `(.L_x_36) ;  /* 0xffffffc400982947 */ /* 0x000ff2000383ffff */
.L_x_25:
[----:B------:R-:W-:-:S13]  /*8ad0*/  ISETP.GE.AND P2, PT, R7, 0x1, PT ;  /* 0x000000010700780c */ /* 0x000fda0003f46270 */
[----:B------:R-:W-:Y:S05]  /*8ae0*/  @!P2 BRA `(.L_x_37) ;  /* 0x0000004000f8a947 */ /* 0x000fea0003800000 */
[----:B------:R-:W-:Y:S01]  /*8af0*/  IMAD.MOV.U32 R9, RZ, RZ, R5 ;  /* 0x000000ffff097224 */ /* 0x000fe200078e0005 */
[----:B-1----:R-:W-:Y:S01]  /*8b00*/  MOV R8, R6 ;  /* 0x0000000600087202 */ /* 0x002fe20000000f00 */
[----:B------:R-:W-:-:S06]  /*8b10*/  ULDC UR5, c[0x0][0x604] ;  /* 0x0001810000057ab9 */ /* 0x000fcc0000000800 */
.L_x_48:
[----:B------:R-:W-:Y:S05]  /*8b20*/  @!P0 BRA `(.L_x_38) ;  /* 0x0000000000048947 */ /* 0x000fea0003800000 */
[----:B------:R-:W-:Y:S01]  /*8b30*/  BPT.TRAP 0x1 ;  /* 0x000000040000795c */ /* 0x000fe20000300000 */
.L_x_38:
[----:B------:R-:W-:Y:S01]  /*8b40*/  ULEA UR6, UR37, UR38, 0x3 ;  /* 0x0000002625067291 */ /* 0x000fe2000f8e183f */
[----:B------:R-:W-:-:S08]  /*8b50*/  SHF.L.U32 R5, R19, 0x1f, RZ ;  /* 0x0000001f13057819 */ /* 0x000fd000000006ff */
[----:B------:R-:W1:Y:S02]  /*8b60*/  SYNCS.PHASECHK.TRANS64.TRYWAIT P2, [UR6+0x40400], R5 ;  /* 0x04040005ff0075a7 */ /* 0x000e640008040146 */
[----:B-1----:R-:W-:Y:S05]  /*8b70*/  @!P2 BRA `(.L_x_39) ;  /* 0x00000088001ca947 */ /* 0x002fea0003800000 */
.L_x_133:
        /* <DEDUP_REMOVED lines=58> */
.L_x_40:
[----:B-1----:R-:W-:Y:S01]  /*8f20*/  LEA R6, R18, R23, 0x6 ;  /* 0x0000001712067211 */ /* 0x002fe200078e30ff */
[C---:B------:R-:W-:Y:S01]  /*8f30*/  VIADD R5, R4.reuse, 0x8 ;  /* 0x0000000804057836 */ /* 0x040fe20000000000 */
[C---:B------:R-:W-:Y:S01]  /*8f40*/  IADD3 R11, R4.reuse, 0x1, RZ ;  /* 0x00000001040b7810 */ /* 0x040fe20007ffe0ff */
[----:B------:R-:W-:Y:S01]  /*8f50*/  VIADD R199, R4, 0x48 ;  /* 0x0000004804c77836 */ /* 0x000fe20000000000 */
[----:B------:R-:W-:Y:S01]  /*8f60*/  ISETP.GE.AND P2, PT, R6, R4, PT ;  /* 0x000000040600720c */ /* 0x000fe20003f46270 */
[----:B------:R-:W-:Y:S01]  /*8f70*/  VIADD R211, R4, 0x68 ;  /* 0x0000006804d37836 */ /* 0x000fe20000000000 */
[----:B------:R-:W-:Y:S01]  /*8f80*/  ISETP.GE.AND P3, PT, R6, R11, PT ;  /* 0x0000000b0600720c */ /* 0x000fe20003f66270 */
[----:B------:R-:W-:Y:S01]  /*8f90*/  VIADD R219, R4, 0x78 ;  /* 0x0000007804db7836 */ /* 0x000fe20000000000 */
[----:B------:R-:W-:Y:S01]  /*8fa0*/  FSEL R24, R24, -INF , P2 ;  /* 0xff80000018187808 */ /* 0x000fe20001000000 */
[----:B------:R-:W-:Y:S01]  /*8fb0*/  ULEA UR10, UR6, UR38, 0x3 ;  /* 0x00000026060a7291 */ /* 0x000fe2000f8e183f */
[----:B------:R-:W-:-:S02]  /*8fc0*/  IADD3 R13, R4, 0x9, RZ ;  /* 0x00000009040d7810 */ /* 0x000fc40007ffe0ff */
[----:B------:R-:W-:Y:S02]  /*8fd0*/  ISETP.GE.AND P2, PT, R6, R5, PT ;  /* 0x000000050600720c */ /* 0x000fe40003f46270 */
[----:B------:R-:W-:Y:S02]  /*8fe0*/  FSEL R25, R25, -INF , P3 ;  /* 0xff80000019197808 */ /* 0x000fe40001800000 */
[----:B------:R-:W-:Y:S02]  /*8ff0*/  FMNMX R10, R24, R9, !PT ;  /* 0x00000009180a7209 */ /* 0x000fe40007800000 */
[----:B------:R-:W-:Y:S02]  /*9000*/  IADD3 R15, R4, 0x10, RZ ;  /* 0x00000010040f7810 */ /* 0x000fe40007ffe0ff */
[----:B------:R-:W-:Y:S02]  /*9010*/  ISETP.GE.AND P3, PT, R6, R13, PT ;  /* 0x0000000d0600720c */ /* 0x000fe40003f66270 */
[----:B------:R-:W-:-:S02]  /*9020*/  FSEL R28, R28, -INF , P2 ;  /* 0xff8000001c1c7808 */ /* 0x000fc40001000000 */
[----:B------:R-:W-:Y:S02]  /*9030*/  FMNMX R169, R25, R10, !PT ;  /* 0x0000000a19a97209 */ /* 0x000fe40007800000 */
[----:B------:R-:W-:Y:S02]  /*9040*/  IADD3 R21, R4, 0x11, RZ ;  /* 0x0000001104157810 */ /* 0x000fe40007ffe0ff */
[----:B------:R-:W-:Y:S02]  /*9050*/  ISETP.GE.AND P2, PT, R6, R15, PT ;  /* 0x0000000f0600720c */ /* 0x000fe40003f46270 */
[----:B------:R-:W-:Y:S02]  /*9060*/  FSEL R29, R29, -INF , P3 ;  /* 0xff8000001d1d7808 */ /* 0x000fe40001800000 */
[----:B------:R-:W-:Y:S01]  /*9070*/  FMNMX R10, R28, R169, !PT ;  /* 0x000000a91c0a7209 */ /* 0x000fe20007800000 */
[----:B------:R-:W-:Y:S01]  /*9080*/  VIADD R169, R4, 0x18 ;  /* 0x0000001804a97836 */ /* 0x000fe20000000000 */
[----:B------:R-:W-:-:S02]  /*9090*/  ISETP.GE.AND P3, PT, R6, R21, PT ;  /* 0x000000150600720c */ /* 0x000fc40003f66270 */
[----:B------:R-:W-:Y:S02]  /*90a0*/  FSEL R32, R32, -INF , P2 ;  /* 0xff80000020207808 */ /* 0x000fe40001000000 */
[----:B------:R-:W-:Y:S02]  /*90b0*/  FMNMX R173, R29, R10, !PT ;  /* 0x0000000a1dad7209 */ /* 0x000fe40007800000 */
[----:B------:R-:W-:Y:S02]  /*90c0*/  IADD3 R171, R4, 0x19, RZ ;  /* 0x0000001904ab7810 */ /* 0x000fe40007ffe0ff */
[----:B------:R-:W-:Y:S02]  /*90d0*/  ISETP.GE.AND P2, PT, R6, R169, PT ;  /* 0x000000a90600720c */ /* 0x000fe40003f46270 */
[----:B------:R-:W-:Y:S02]  /*90e0*/  FSEL R33, R33, -INF , P3 ;  /* 0xff80000021217808 */ /* 0x000fe40001800000 */
[----:B------:R-:W-:-:S02]  /*90f0*/  FMNMX R10, R32, R173, !PT ;  /* 0x000000ad200a7209 */ /* 0x000fc40007800000 */
[----:B------:R-:W-:Y:S02]  /*9100*/  IADD3 R173, R4, 0x20, RZ ;  /* 0x0000002004ad7810 */ /* 0x000fe40007ffe0ff */
[----:B------:R-:W-:Y:S02]  /*9110*/  ISETP.GE.AND P3, PT, R6, R171, PT ;  /* 0x000000ab0600720c */ /* 0x000fe40003f66270 */
[----:B------:R-:W-:Y:S02]  /*9120*/  FSEL R36, R36, -INF , P2 ;  /* 0xff80000024247808 */ /* 0x000fe40001000000 */
[----:B------:R-:W-:Y:S02]  /*9130*/  FMNMX R177, R33, R10, !PT ;  /* 0x0000000a21b17209 */ /* 0x000fe40007800000 */
[----:B------:R-:W-:Y:S02]  /*9140*/  IADD3 R175, R4, 0x21, RZ ;  /* 0x0000002104af7810 */ /* 0x000fe40007ffe0ff */
[----:B------:R-:W-:-:S02]  /*9150*/  ISETP.GE.AND P2, PT, R6, R173, PT ;  /* 0x000000ad0600720c */ /* 0x000fc40003f46270 */
[----:B------:R-:W-:Y:S02]  /*9160*/  FSEL R37, R37, -INF , P3 ;  /* 0xff80000025257808 */ /* 0x000fe40001800000 */
[----:B------:R-:W-:Y:S01]  /*9170*/  FMNMX R10, R36, R177, !PT ;  /* 0x000000b1240a7209 */ /* 0x000fe20007800000 */
[----:B------:R-:W-:Y:S01]  /*9180*/  VIADD R177, R4, 0x28 ;  /* 0x0000002804b17836 */ /* 0x000fe20000000000 */
[----:B------:R-:W-:Y:S02]  /*9190*/  ISETP.GE.AND P3, PT, R6, R175, PT ;  /* 0x000000af0600720c */ /* 0x000fe40003f66270 */
[----:B------:R-:W-:Y:S02]  /*91a0*/  FSEL R40, R40, -INF , P2 ;  /* 0xff80000028287808 */ /* 0x000fe40001000000 */
[----:B------:R-:W-:Y:S02]  /*91b0*/  FMNMX R181, R37, R10, !PT ;  /* 0x0000000a25b57209 */ /* 0x000fe40007800000 */
        /* <DEDUP_REMOVED lines=27> */
[----:B------:R-:W-:Y:S02]  /*9370*/  FMNMX R10, R52, R193, !PT ;  /* 0x000000c1340a7209 */ /* 0x000fe40007800000 */
        /* <DEDUP_REMOVED lines=45> */
[----:B------:R-:W-:Y:S02]  /*9650*/  FMNMX R10, R76, R203, !PT ;  /* 0x000000cb4c0a7209 */ /* 0x000fe40007800000 */
[----:B------:R-:W-:-:S02]  /*9660*/  ISETP.GE.AND P3, PT, R6, R217, PT ;  /* 0x000000d90600720c */ /* 0x000fc40003f66270 */
[----:B------:R-:W-:Y:S02]  /*9670*/  FSEL R80, R80, -INF , P2 ;  /* 0xff80000050507808 */ /* 0x000fe40001000000 */
[----:B------:R-:W-:Y:S02]  /*9680*/  FMNMX R221, R77, R10, !PT ;  /* 0x0000000a4ddd7209 */ /* 0x000fe40007800000 */
[----:B------:R-:W-:Y:S02]  /*9690*/  IADD3 R203, R4, 0x79, RZ ;  /* 0x0000007904cb7810 */ /* 0x000fe40007ffe0ff */
[----:B------:R-:W-:Y:S02]  /*96a0*/  ISETP.GE.AND P2, PT, R6, R219, PT ;  /* 0x000000db0600720c */ /* 0x000fe40003f46270 */
[----:B------:R-:W-:Y:S02]  /*96b0*/  FSEL R81, R81, -INF , P3 ;  /* 0xff80000051517808 */ /* 0x000fe40001800000 */
[----:B------:R-:W-:-:S02]  /*96c0*/  FMNMX R10, R80, R221, !PT ;  /* 0x000000dd500a7209 */ /* 0x000fc40007800000 */
[----:B------:R-:W-:Y:S02]  /*96d0*/  ISETP.GE.AND P3, PT, R6, R203, PT ;  /* 0x000000cb0600720c */ /* 0x000fe40003f66270 */
[----:B------:R-:W-:Y:S02]  /*96e0*/  FSEL R84, R84, -INF , P2 ;  /* 0xff80000054547808 */ /* 0x000fe40001000000 */
[----:B------:R-:W-:Y:S02]  /*96f0*/  FMNMX R221, R81, R10, !PT ;  /* 0x0000000a51dd7209 */ /* 0x000fe40007800000 */
[----:B------:R-:W-:Y:S02]  /*9700*/  FSEL R85, R85, -INF , P3 ;  /* 0xff80000055557808 */ /* 0x000fe40001800000 */
[----:B------:R-:W-:Y:S02]  /*9710*/  FMNMX R10, R84, R221, !PT ;  /* 0x000000dd540a7209 */ /* 0x000fe40007800000 */
[----:B------:R-:W-:-:S02]  /*9720*/  IADD3 R14, R6, 0x8, RZ ;  /* 0x00000008060e7810 */ /* 0x000fc40007ffe0ff */
[----:B------:R-:W-:Y:S02]  /*9730*/  FMNMX R10, R85, R10, !PT ;  /* 0x0000000a550a7209 */ /* 0x000fe40007800000 */
[C---:B------:R-:W-:Y:S02]  /*9740*/  ISETP.GE.AND P6, PT, R14.reuse, R21, PT ;  /* 0x000000150e00720c */ /* 0x040fe40003fc6270 */
[C---:B------:R-:W-:Y:S01]  /*9750*/  ISETP.GE.AND P2, PT, R14.reuse, R13, PT ;  /* 0x0000000d0e00720c */ /* 0x040fe20003f46270 */
[----:B------:R-:W1:Y:S01]  /*9760*/  SHFL.BFLY PT, R221, R10, 0x1, 0x1f ;  /* 0x0c201f000add7f89 */ /* 0x000e6200000e0000 */
[----:B------:R-:W-:Y:S02]  /*9770*/  FSEL R35, R35, -INF , P6 ;  /* 0xff80000023237808 */ /* 0x000fe40003000000 */
[C---:B------:R-:W-:Y:S02]  /*9780*/  ISETP.GE.AND P6, PT, R14.reuse, R177, PT ;  /* 0x000000b10e00720c */ /* 0x040fe40003fc6270 */
[----:B------:R-:W-:-:S02]  /*9790*/  ISETP.GE.AND P3, PT, R14, R5, PT ;  /* 0x000000050e00720c */ /* 0x000fc40003f66270 */
[----:B------:R-:W-:Y:S02]  /*97a0*/  FSEL R46, R46, -INF , P6 ;  /* 0xff8000002e2e7808 */ /* 0x000fe40003000000 */
[C---:B------:R-:W-:Y:S02]  /*97b0*/  ISETP.GE.AND P6, PT, R14.reuse, R187, PT ;  /* 0x000000bb0e00720c */ /* 0x040fe40003fc6270 */
[C---:B------:R-:W-:Y:S02]  /*97c0*/  ISETP.GE.AND P4, PT, R14.reuse, R15, PT ;  /* 0x0000000f0e00720c */ /* 0x040fe40003f86270 */
[----:B------:R-:W-:Y:S02]  /*97d0*/  FSEL R31, R31, -INF , P2 ;  /* 0xff8000001f1f7808 */ /* 0x000fe40001000000 */
[----:B------:R-:W-:Y:S02]  /*97e0*/  ISETP.GE.AND P2, PT, R14, R173, PT ;  /* 0x000000ad0e00720c */ /* 0x000fe40003f46270 */
[----:B------:R-:W-:-:S02]  /*97f0*/  FSEL R55, R55, -INF , P6 ;  /* 0xff80000037377808 */ /* 0x000fc40003000000 */
[----:B------:R-:W-:Y:S02]  /*9800*/  FSEL R34, R34, -INF , P4 ;  /* 0xff80000022227808 */ /* 0x000fe40002000000 */
[----:B------:R-:W-:Y:S02]  /*9810*/  ISETP.GE.AND P4, PT, R14, R175, PT ;  /* 0x000000af0e00720c */ /* 0x000fe40003f86270 */
[----:B------:R-:W-:Y:S02]  /*9820*/  FSEL R42, R42, -INF , P2 ;  /* 0xff8000002a2a7808 */ /* 0x000fe40001000000 */
[----:B-1----:R-:W-:Y:S02]  /*9830*/  FMNMX R221, R10, R221, !PT ;  /* 0x000000dd0add7209 */ /* 0x002fe40007800000 */
[C---:B------:R-:W-:Y:S02]  /*9840*/  ISETP.GE.AND P5, PT, R14.reuse, R11, PT ;  /* 0x0000000b0e00720c */ /* 0x040fe40003fa6270 */
[----:B------:R-:W-:Y:S01]  /*9850*/  ISETP.GE.AND P2, PT, R14, R183, PT ;  /* 0x000000b70e00720c */ /* 0x000fe20003f46270 */
[----:B------:R-:W1:Y:S01]  /*9860*/  SHFL.BFLY PT, R6, R221, 0x2, 0x1f ;  /* 0x0c401f00dd067f89 */ /* 0x000e6200000e0000 */
[----:B------:R-:W-:-:S02]  /*9870*/  FSEL R30, R30, -INF , P3 ;  /* 0xff8000001e1e7808 */ /* 0x000fc40001800000 */
[C---:B------:R-:W-:Y:S02]  /*9880*/  ISETP.GE.AND P3, PT, R14.reuse, R171, PT ;  /* 0x000000ab0e00720c */ /* 0x040fe40003f66270 */
[----:B------:R-:W-:Y:S02]  /*9890*/  FSEL R43, R43, -INF , P4 ;  /* 0xff8000002b2b7808 */ /* 0x000fe40002000000 */
[C---:B------:R-:W-:Y:S02]  /*98a0*/  ISETP.GE.AND P4, PT, R14.reuse, R185, PT ;  /* 0x000000b90e00720c */ /* 0x040fe40003f86270 */
[----:B------:R-:W-:Y:S02]  /*98b0*/  FSEL R27, R27, -INF , P5 ;  /* 0xff8000001b1b7808 */ /* 0x000fe40002800000 */
[----:B------:R-:W-:Y:S02]  /*98c0*/  FSEL R51, R51, -INF , P2 ;  /* 0xff80000033337808 */ /* 0x000fe40001000000 */
[----:B------:R-:W-:-:S02]  /*98d0*/  ISETP.GE.AND P5, PT, R14, R169, PT ;  /* 0x000000a90e00720c */ /* 0x000fc40003fa6270 */
[C---:B------:R-:W-:Y:S02]  /*98e0*/  ISETP.GE.AND P2, PT, R14.reuse, R199, PT ;  /* 0x000000c70e00720c */ /* 0x040fe40003f46270 */
[----:B------:R-:W-:Y:S02]  /*98f0*/  FSEL R39, R39, -INF , P3 ;  /* 0xff80000027277808 */ /* 0x000fe40001800000 */
[----:B------:R-:W-:Y:S02]  /*9900*/  ISETP.GE.AND P3, PT, R14, R181, PT ;  /* 0x000000b50e00720c */ /* 0x000fe40003f66270 */
[----:B------:R-:W-:Y:S02]  /*9910*/  FSEL R54, R54, -INF , P4 ;  /* 0xff80000036367808 */ /* 0x000fe40002000000 */
[----:B------:R-:W-:Y:S02]  /*9920*/  ISETP.GE.AND P4, PT, R14, R193, PT ;  /* 0x000000c10e00720c */ /* 0x000fe40003f86270 */
[----:B-1----:R-:W-:-:S02]  /*9930*/  FMNMX R5, R221, R6, !PT ;  /* 0x00000006dd057209 */ /* 0x002fc40007800000 */
[----:B------:R-:W-:Y:S02]  /*9940*/  FSEL R38, R38, -INF , P5 ;  /* 0xff80000026267808 */ /* 0x000fe40002800000 */
[C---:B------:R-:W-:Y:S02]  /*9950*/  FSETP.NEU.AND P6, PT, R5.reuse, -INF , PT ;  /* 0xff8000000500780b */ /* 0x040fe40003fcd000 */
[----:B------:R-:W-:Y:S02]  /*9960*/  FSEL R62, R62, -INF , P2 ;  /* 0xff8000003e3e7808 */ /* 0x000fe40001000000 */
[----:B------:R-:W-:Y:S02]  /*9970*/  FSEL R10, R5, RZ, P6 ;  /* 0x000000ff050a7208 */ /* 0x000fe40003000000 */
[C---:B------:R-:W-:Y:S02]  /*9980*/  ISETP.GE.AND P6, PT, R14.reuse, R197, PT ;  /* 0x000000c50e00720c */ /* 0x040fe40003fc6270 */
[----:B------:R-:W-:Y:S01]  /*9990*/  ISETP.GE.AND P5, PT, R14, R179, PT ;  /* 0x000000b30e00720c */ /* 0x000fe20003fa6270 */
[----:B------:R-:W-:Y:S01]  /*99a0*/  FMUL R12, R10, UR5 ;  /* 0x000000050a0c7c20 */ /* 0x000fe20008400000 */
[----:B------:R-:W-:-:S02]  /*99b0*/  ISETP.GE.AND P2, PT, R14, R201, PT ;  /* 0x000000c90e00720c */ /* 0x000fc40003f46270 */
[----:B------:R-:W-:Y:S01]  /*99c0*/  FSEL R50, R50, -INF , P3 ;  /* 0xff80000032327808 */ /* 0x000fe20001800000 */
[--C-:B------:R-:W-:Y:S01]  /*99d0*/  FFMA R24, R24, UR5, -R12.reuse ;  /* 0x0000000518187c23 */ /* 0x100fe2000800080c */
[----:B------:R-:W-:Y:S01]  /*99e0*/  ISETP.GE.AND P3, PT, R14, R191, PT ;  /* 0x000000bf0e00720c */ /* 0x000fe20003f66270 */
[--C-:B------:R-:W-:Y:S01]  /*99f0*/  FFMA R11, R25, UR5, -R12.reuse ;  /* 0x00000005190b7c23 */ /* 0x100fe2000800080c */
[----:B------:R-:W-:Y:S01]  /*9a00*/  FSEL R63, R63, -INF , P4 ;  /* 0xff8000003f3f7808 */ /* 0x000fe20002000000 */
[--C-:B------:R-:W-:Y:S01]  /*9a10*/  FFMA R28, R28, UR5, -R12.reuse ;  /* 0x000000051c1c7c23 */ /* 0x100fe2000800080c */
[----:B------:R-:W-:Y:S01]  /*9a20*/  FSEL R67, R67, -INF , P6 ;  /* 0xff80000043437808 */ /* 0x000fe20003000000 */
[--C-:B------:R-:W-:Y:S01]  /*9a30*/  FFMA R32, R32, UR5, -R12.reuse ;  /* 0x0000000520207c23 */ /* 0x100fe2000800080c */
[C---:B------:R-:W-:Y:S01]  /*9a40*/  ISETP.GE.AND P4, PT, R14.reuse, R207, PT ;  /* 0x000000cf0e00720c */ /* 0x040fe20003f86270 */
[--C-:B------:R-:W-:Y:S01]  /*9a50*/  FFMA R13, R29, UR5, -R12.reuse ;  /* 0x000000051d0d7c23 */ /* 0x100fe2000800080c */
[----:B------:R-:W-:Y:S01]  /*9a60*/  ISETP.GE.AND P6, PT, R14, R211, PT ;  /* 0x000000d30e00720c */ /* 0x000fe20003fc6270 */
[--C-:B------:R-:W-:Y:S01]  /*9a70*/  FFMA R15, R33, UR5, -R12.reuse ;  /* 0x00000005210f7c23 */ /* 0x100fe2000800080c */
[----:B------:R-:W-:Y:S01]  /*9a80*/  FSEL R47, R47, -INF , P5 ;  /* 0xff8000002f2f7808 */ /* 0x000fe20002800000 */
[--C-:B------:R-:W-:Y:S01]  /*9a90*/  FFMA R40, R40, UR5, -R12.reuse ;  /* 0x0000000528287c23 */ /* 0x100fe2000800080c */
[----:B------:R-:W-:Y:S01]  /*9aa0*/  FSEL R70, R70, -INF , P2 ;  /* 0xff80000046467808 */ /* 0x000fe20001000000 */
[--C-:B------:R-:W-:Y:S01]  /*9ab0*/  FFMA R20, R44, UR5, -R12.reuse ;  /* 0x000000052c147c23 */ /* 0x100fe2000800080c */
[----:B------:R-:W-:Y:S01]  /*9ac0*/  ISETP.GE.AND P5, PT, R14, R189, PT ;  /* 0x000000bd0e00720c */ /* 0x000fe20003fa6270 */
[--C-:B------:R-:W-:Y:S01]  /*9ad0*/  FFMA R44, R57, UR5, -R12.reuse ;  /* 0x00000005392c7c23 */ /* 0x100fe2000800080c */
[----:B------:R-:W-:Y:S01]  /*9ae0*/  FSETP.GEU.AND P2, PT, R24, -126, PT ;  /* 0xc2fc00001800780b */ /* 0x000fe20003f4e000 */
[--C-:B------:R-:W-:Y:S01]  /*9af0*/  FFMA R57, R72, UR5, -R12.reuse ;  /* 0x0000000548397c23 */ /* 0x100fe2000800080c */
[----:B------:R-:W-:Y:S01]  /*9b00*/  FSEL R59, R59, -INF , P3 ;  /* 0xff8000003b3b7808 */ /* 0x000fe20001800000 */
[--C-:B------:R-:W-:Y:S01]  /*9b10*/  FFMA R81, R81, UR5, -R12.reuse ;  /* 0x0000000551517c23 */ /* 0x100fe2000800080c */
[----:B------:R-:W-:Y:S01]  /*9b20*/  ISETP.GE.AND P3, PT, R14, R209, PT ;  /* 0x000000d10e00720c */ /* 0x000fe20003f66270 */
[----:B------:R-:W-:Y:S01]  /*9b30*/  FFMA R85, R85, UR5, -R12 ;  /* 0x0000000555557c23 */ /* 0x000fe2000800080c */
[----:B------:R-:W-:-:S02]  /*9b40*/  FSEL R74, R74, -INF , P4 ;  /* 0xff8000004a4a7808 */ /* 0x000fc40002000000 */
[----:B------:R-:W-:Y:S02]  /*9b50*/  FSEL R78, R78, -INF , P6 ;  /* 0xff8000004e4e7808 */ /* 0x000fe40003000000 */
[----:B------:R-:W-:Y:S02]  /*9b60*/  ISETP.GE.AND P4, PT, R14, R215, PT ;  /* 0x000000d70e00720c */ /* 0x000fe40003f86270 */
[----:B------:R-:W-:Y:S01]  /*9b70*/  FSETP.GEU.AND P6, PT, R11, -126, PT ;  /* 0xc2fc00000b00780b */ /* 0x000fe20003fce000 */
[----:B------:R-:W-:Y:S01]  /*9b80*/  @!P2 FMUL R24, R24, 0.5 ;  /* 0x3f0000001818a820 */ /* 0x000fe20000400000 */
[----:B------:R-:W-:Y:S02]  /*9b90*/  FSEL R58, R58, -INF , P5 ;  /* 0xff8000003a3a7808 */ /* 0x000fe40002800000 */
[C---:B------:R-:W-:Y:S02]  /*9ba0*/  ISETP.GE.AND P5, PT, R14.reuse, R195, PT ;  /* 0x000000c30e00720c */ /* 0x040fe40003fa6270 */
[----:B------:R-:W-:Y:S01]  /*9bb0*/  FSEL R71, R71, -INF , P3 ;  /* 0xff80000047477808 */ /* 0x000fe20001800000 */
[----:B------:R-:W1:Y:S01]  /*9bc0*/  MUFU.EX2 R24, R24 ;  /* 0x0000001800187308 */ /* 0x000e620000000800 */
[----:B------:R-:W-:-:S02]  /*9bd0*/  ISETP.GE.AND P3, PT, R14, R213, PT ;  /* 0x000000d50e00720c */ /* 0x000fc40003f66270 */
[----:B------:R-:W-:Y:S02]  /*9be0*/  FSEL R82, R82, -INF , P4 ;  /* 0xff80000052527808 */ /* 0x000fe40002000000 */
[----:B------:R-:W-:Y:S01]  /*9bf0*/  ISETP.GE.AND P4, PT, R14, R4, PT ;  /* 0x000000040e00720c */ /* 0x000fe20003f86270 */
[----:B------:R-:W-:Y:S01]  /*9c00*/  @!P6 FMUL R11, R11, 0.5 ;  /* 0x3f0000000b0be820 */ /* 0x000fe20000400000 */
[----:B------:R-:W-:Y:S02]  /*9c10*/  FSEL R66, R66, -INF , P5 ;  /* 0xff80000042427808 */ /* 0x000fe40002800000 */
[C---:B------:R-:W-:Y:S02]  /*9c20*/  ISETP.GE.AND P5, PT, R14.reuse, R205, PT ;  /* 0x000000cd0e00720c */ /* 0x040fe40003fa6270 */
[----:B------:R-:W-:Y:S01]  /*9c30*/  FSEL R79, R79, -INF , P3 ;  /* 0xff8000004f4f7808 */ /* 0x000fe20001800000 */
[----:B------:R-:W2:Y:S01]  /*9c40*/  MUFU.EX2 R11, R11 ;  /* 0x0000000b000b7308 */ /* 0x000ea20000000800 */
[----:B------:R-:W-:-:S02]  /*9c50*/  ISETP.GE.AND P3, PT, R14, R219, PT ;  /* 0x000000db0e00720c */ /* 0x000fc40003f66270 */
[----:B------:R-:W-:Y:S02]  /*9c60*/  FSEL R169, R26, -INF , P4 ;  /* 0xff8000001aa97808 */ /* 0x000fe40002000000 */
[----:B------:R-:W-:Y:S01]  /*9c70*/  FSEL R75, R75, -INF , P5 ;  /* 0xff8000004b4b7808 */ /* 0x000fe20002800000 */
[----:B-1----:R-:W-:Y:S01]  /*9c80*/  @!P2 FMUL R24, R24, R24 ;  /* 0x000000181818a220 */ /* 0x002fe20000400000 */
[----:B------:R-:W-:Y:S02]  /*9c90*/  ISETP.GE.AND P5, PT, R14, R217, PT ;  /* 0x000000d90e00720c */ /* 0x000fe40003fa6270 */
[----:B------:R-:W-:Y:S02]  /*9ca0*/  FSEL R86, R86, -INF , P3 ;  /* 0xff80000056567808 */ /* 0x000fe40001800000 */
[----:B------:R-:W-:Y:S02]  /*9cb0*/  FMNMX R6, R169, R8, !PT ;  /* 0x00000008a9067209 */ /* 0x000fe40007800000 */
[----:B------:R-:W-:Y:S01]  /*9cc0*/  ISETP.GE.AND P3, PT, R14, R203, PT ;  /* 0x000000cb0e00720c */ /* 0x000fe20003f66270 */
[--C-:B------:R-:W-:Y:S01]  /*9cd0*/  FFMA R14, R36, UR5, -R12.reuse ;  /* 0x00000005240e7c23 */ /* 0x100fe2000800080c */
[----:B------:R-:W-:Y:S01]  /*9ce0*/  FSEL R83, R83, -INF , P5 ;  /* 0xff80000053537808 */ /* 0x000fe20002800000 */
[--C-:B------:R-:W-:Y:S01]  /*9cf0*/  FFMA R36, R48, UR5, -R12.reuse ;  /* 0x0000000530247c23 */ /* 0x100fe2000800080c */
[----:B------:R-:W-:Y:S01]  /*9d00*/  FSETP.GEU.AND P5, PT, R28, -126, PT ;  /* 0xc2fc00001c00780b */ /* 0x000fe20003fae000 */
[----:B--2---:R-:W-:Y:S01]  /*9d10*/  @!P6 FMUL R11, R11, R11 ;  /* 0x0000000b0b0be220 */ /* 0x004fe20000400000 */
[----:B------:R-:W-:Y:S01]  /*9d20*/  FMNMX R21, R27, R6, !PT ;  /* 0x000000061b157209 */ /* 0x000fe20007800000 */
[----:B------:R-:W-:Y:S01]  /*9d30*/  FFMA R48, R61, UR5, -R12 ;  /* 0x000000053d307c23 */ /* 0x000fe2000800080c */
[----:B------:R-:W-:-:S02]  /*9d40*/  FSEL R87, R87, -INF , P3 ;  /* 0xff80000057577808 */ /* 0x000fc40001800000 */
[----:B------:R-:W-:Y:S02]  /*9d50*/  FSETP.GEU.AND P3, PT, R32, -126, PT ;  /* 0xc2fc00002000780b */ /* 0x000fe40003f6e000 */
[----:B------:R-:W-:Y:S02]  /*9d60*/  FMNMX R6, R30, R21, !PT ;  /* 0x000000151e067209 */ /* 0x000fe40007800000 */
[----:B------:R-:W-:Y:S02]  /*9d70*/  FSETP.GEU.AND P4, PT, R13, -126, PT ;  /* 0xc2fc00000d00780b */ /* 0x000fe40003f8e000 */
[----:B------:R-:W-:Y:S01]  /*9d80*/  FMNMX R21, R31, R6, !PT ;  /* 0x000000061f157209 */ /* 0x000fe20007800000 */
[----:B------:R-:W-:Y:S01]  /*9d90*/  @!P5 FMUL R28, R28, 0.5 ;  /* 0x3f0000001c1cd820 */ /* 0x000fe20000400000 */
[----:B------:R-:W-:Y:S02]  /*9da0*/  FSETP.GEU.AND P2, PT, R15, -126, PT ;  /* 0xc2fc00000f00780b */ /* 0x000fe40003f4e000 */
[----:B------:R-:W-:Y:S01]  /*9db0*/  FMNMX R6, R34, R21, !PT ;  /* 0x0000001522067209 */ /* 0x000fe20007800000 */
[----:B------:R-:W1:Y:S01]  /*9dc0*/  MUFU.EX2 R26, R28 ;  /* 0x0000001c001a7308 */ /* 0x000e620000000800 */
[----:B------:R-:W-:Y:S01]  /*9dd0*/  FSETP.GEU.AND P6, PT, R14, -126, PT ;  /* 0xc2fc00000e00780b */ /* 0x000fe20003fce000 */
[----:B------:R-:W-:Y:S01]  /*9de0*/  @!P3 FMUL R32, R32, 0.5 ;  /* 0x3f0000002020b820 */ /* 0x000fe20000400000 */
[----:B------:R-:W-:Y:S01]  /*9df0*/  FMNMX R25, R35, R6, !PT ;  /* 0x0000000623197209 */ /* 0x000fe20007800000 */
[----:B------:R-:W-:-:S02]  /*9e00*/  FFMA R21, R37, UR5, -R12 ;  /* 0x0000000525157c23 */ /* 0x000fc4000800080c */
[----:B------:R-:W-:Y:S01]  /*9e10*/  @!P4 FMUL R13, R13, 0.5 ;  /* 0x3f0000000d0dc820 */ /* 0x000fe20000400000 */
[----:B------:R-:W-:Y:S01]  /*9e20*/  FMNMX R6, R38, R25, !PT ;  /* 0x0000001926067209 */ /* 0x000fe20007800000 */
[----:B------:R-:W2:Y:S02]  /*9e30*/  MUFU.EX2 R28, R32 ;  /* 0x00000020001c7308 */ /* 0x000ea40000000800 */
[----:B------:R-:W-:Y:S01]  /*9e40*/  @!P2 FMUL R15, R15, 0.5 ;  /* 0x3f0000000f0fa820 */ /* 0x000fe20000400000 */
[----:B------:R-:W-:-:S03]  /*9e50*/  FMNMX R25, R39, R6, !PT ;  /* 0x0000000627197209 */ /* 0x000fc60007800000 */
[----:B------:R-:W-:Y:S01]  /*9e60*/  @!P6 FMUL R14, R14, 0.5 ;  /* 0x3f0000000e0ee820 */ /* 0x000fe20000400000 */
[----:B------:R-:W-:Y:S01]  /*9e70*/  FMNMX R6, R42, R25, !PT ;  /* 0x000000192a067209 */ /* 0x000fe20007800000 */
[----:B------:R-:W3:Y:S01]  /*9e80*/  MUFU.EX2 R13, R13 ;  /* 0x0000000d000d7308 */ /* 0x000ee20000000800 */
[----:B------:R-:W-:Y:S01]  /*9e90*/  FFMA R25, R41, UR5, -R12 ;  /* 0x0000000529197c23 */ /* 0x000fe2000800080c */
[----:B-1----:R-:W-:Y:S01]  /*9ea0*/  @!P5 FMUL R26, R26, R26 ;  /* 0x0000001a1a1ad220 */ /* 0x002fe20000400000 */
[----:B------:R-:W-:Y:S02]  /*9eb0*/  FMNMX R29, R43, R6, !PT ;  /* 0x000000062b1d7209 */ /* 0x000fe40007800000 */
[----:B------:R-:W-:Y:S02]  /*9ec0*/  FSETP.GEU.AND P5, PT, R21, -126, PT ;  /* 0xc2fc00001500780b */ /* 0x000fe40003fae000 */
[----:B------:R-:W-:Y:S01]  /*9ed0*/  FMNMX R6, R46, R29, !PT ;  /* 0x0000001d2e067209 */ /* 0x000fe20007800000 */
[----:B------:R-:W1:Y:S01]  /*9ee0*/  MUFU.EX2 R15, R15 ;  /* 0x0000000f000f7308 */ /* 0x000e620000000800 */
[----:B--2---:R-:W-:Y:S01]  /*9ef0*/  @!P3 FMUL R28, R28, R28 ;  /* 0x0000001c1c1cb220 */ /* 0x004fe20000400000 */
[----:B------:R-:W-:-:S02]  /*9f00*/  FSETP.GEU.AND P3, PT, R25, -126, PT ;  /* 0xc2fc00001900780b */ /* 0x000fc40003f6e000 */
[----:B------:R-:W-:-:S04]  /*9f10*/  FMNMX R29, R47, R6, !PT ;  /* 0x000000062f1d7209 */ /* 0x000fc80007800000 */
[----:B------:R-:W2:Y:S01]  /*9f20*/  MUFU.EX2 R14, R14 ;  /* 0x0000000e000e7308 */ /* 0x000ea20000000800 */
[----:B------:R-:W-:Y:S01]  /*9f30*/  FMNMX R6, R50, R29, !PT ;  /* 0x0000001d32067209 */ /* 0x000fe20007800000 */
[----:B---3--:R-:W-:Y:S01]  /*9f40*/  @!P4 FMUL R13, R13, R13 ;  /* 0x0000000d0d0dc220 */ /* 0x008fe20000400000 */
[----:B------:R-:W-:Y:S01]  /*9f50*/  FSETP.GEU.AND P4, PT, R40, -126, PT ;  /* 0xc2fc00002800780b */ /* 0x000fe20003f8e000 */
[----:B------:R-:W-:Y:S01]  /*9f60*/  @!P5 FMUL R21, R21, 0.5 ;  /* 0x3f0000001515d820 */ /* 0x000fe20000400000 */
[----:B------:R-:W-:Y:S01]  /*9f70*/  FMNMX R33, R51, R6, !PT ;  /* 0x0000000633217209 */ /* 0x000fe20007800000 */
[----:B------:R-:W-:Y:S01]  /*9f80*/  FFMA R29, R45, UR5, -R12 ;  /* 0x000000052d1d7c23 */ /* 0x000fe2000800080c */
[----:B------:R-:W-:Y:S02]  /*9f90*/  @!P3 FMUL R25, R25, 0.5 ;  /* 0x3f0000001919b820 */ /* 0x000fe40000400000 */
[----:B------:R-:W-:Y:S01]  /*9fa0*/  FMNMX R6, R54, R33, !PT ;  /* 0x0000002136067209 */ /* 0x000fe20007800000 */
[----:B-1----:R-:W-:Y:S01]  /*9fb0*/  @!P2 FMUL R15, R15, R15 ;  /* 0x0000000f0f0fa220 */ /* 0x002fe20000400000 */
[----:B------:R-:W-:Y:S01]  /*9fc0*/  FSETP.GEU.AND P2, PT, R20, -126, PT ;  /* 0xc2fc00001400780b */ /* 0x000fe20003f4e000 */
[----:B------:R-:W1:Y:S01]  /*9fd0*/  MUFU.EX2 R21, R21 ;  /* 0x0000001500157308 */ /* 0x000e620000000800 */
[----:B------:R-:W-:-:S03]  /*9fe0*/  FMNMX R33, R55, R6, !PT ;  /* 0x0000000637217209 */ /* 0x000fc60007800000 */
[----:B------:R-:W-:Y:S01]  /*9ff0*/  @!P4 FMUL R40, R40, 0.5 ;  /* 0x3f0000002828c820 */ /* 0x000fe20000400000 */
[----:B--2---:R-:W-:Y:S01]  /*a000*/  @!P6 FMUL R14, R14, R14 ;  /* 0x0000000e0e0ee220 */ /* 0x004fe20000400000 */
[----:B------:R-:W-:Y:S02]  /*a010*/  FSETP.GEU.AND P6, PT, R29, -126, PT ;  /* 0xc2fc00001d00780b */ /* 0x000fe40003fce000 */
[----:B------:R-:W2:Y:S01]  /*a020*/  MUFU.EX2 R25, R25 ;  /* 0x0000001900197308 */ /* 0x000ea20000000800 */
[----:B------:R-:W-:Y:S01]  /*a030*/  FMNMX R6, R58, R33, !PT ;  /* 0x000000213a067209 */ /* 0x000fe20007800000 */
[----:B------:R-:W-:Y:S02]  /*a040*/  FFMA R33, R49, UR5, -R12 ;  /* 0x0000000531217c23 */ /* 0x000fe4000800080c */
[----:B------:R-:W-:Y:S01]  /*a050*/  @!P2 FMUL R20, R20, 0.5 ;  /* 0x3f0000001414a820 */ /* 0x000fe20000400000 */
[----:B------:R-:W-:-:S03]  /*a060*/  FMNMX R37, R59, R6, !PT ;  /* 0x000000063b257209 */ /* 0x000fc60007800000 */
[----:B------:R3:W4:Y:S01]  /*a070*/  MUFU.EX2 R32, R40 ;  /* 0x0000002800207308 */ /* 0x0007220000000800 */
[----:B------:R-:W-:Y:S01]  /*a080*/  FMNMX R6, R62, R37, !PT ;  /* 0x000000253e067209 */ /* 0x000fe20007800000 */
[--C-:B------:R-:W-:Y:S01]  /*a090*/  FFMA R37, R52, UR5, -R12.reuse ;  /* 0x0000000534257c23 */ /* 0x100fe2000800080c */
[----:B------:R-:W-:Y:S01]  /*a0a0*/  @!P6 FMUL R29, R29, 0.5 ;  /* 0x3f0000001d1de820 */ /* 0x000fe20000400000 */
[----:B-1----:R-:W-:Y:S01]  /*a0b0*/  @!P5 FMUL R21, R21, R21 ;  /* 0x000000151515d220 */ /* 0x002fe20000400000 */
[----:B------:R-:W-:Y:S01]  /*a0c0*/  FSETP.GEU.AND P5, PT, R36, -126, PT ;  /* 0xc2fc00002400780b */ /* 0x000fe20003fae000 */
[--C-:B------:R-:W-:Y:S01]  /*a0d0*/  FFMA R52, R65, UR5, -R12.reuse ;  /* 0x0000000541347c23 */ /* 0x100fe2000800080c */
[----:B------:R-:W-:Y:S01]  /*a0e0*/  FMNMX R41, R63, R6, !PT ;  /* 0x000000063f297209 */ /* 0x000fe20007800000 */
[----:B------:R-:W1:Y:S01]  /*a0f0*/  MUFU.EX2 R20, R20 ;  /* 0x0000001400147308 */ /* 0x000e620000000800 */
[----:B--2---:R-:W-:Y:S01]  /*a100*/  @!P3 FMUL R25, R25, R25 ;  /* 0x000000191919b220 */ /* 0x004fe20000400000 */
[----:B------:R-:W-:Y:S01]  /*a110*/  FSETP.GEU.AND P3, PT, R37, -126, PT ;  /* 0xc2fc00002500780b */ /* 0x000fe20003f6e000 */
[--C-:B---3--:R-:W-:Y:S01]  /*a120*/  FFMA R40, R53, UR5, -R12.reuse ;  /* 0x0000000535287c23 */ /* 0x108fe2000800080c */
[----:B------:R-:W-:Y:S01]  /*a130*/  FMNMX R6, R66, R41, !PT ;  /* 0x0000002942067209 */ /* 0x000fe20007800000 */
[--C-:B------:R-:W-:Y:S01]  /*a140*/  FFMA R53, R68, UR5, -R12.reuse ;  /* 0x0000000544357c23 */ /* 0x100fe2000800080c */
[--C-:B------:R-:W-:Y:S01]  /*a150*/  FFMA R65, R80, UR5, -R12.reuse ;  /* 0x0000000550417c23 */ /* 0x100fe2000800080c */
[----:B------:R-:W-:Y:S01]  /*a160*/  FFMA R68, R84, UR5, -R12 ;  /* 0x0000000554447c23 */ /* 0x000fe2000800080c */
[----:B------:R-:W2:Y:S01]  /*a170*/  MUFU.EX2 R29, R29 ;  /* 0x0000001d001d7308 */ /* 0x000ea20000000800 */
[----:B----4-:R-:W-:Y:S01]  /*a180*/  @!P4 FMUL R32, R32, R32 ;  /* 0x000000202020c220 */ /* 0x010fe20000400000 */
[----:B------:R-:W-:Y:S01]  /*a190*/  FSETP.GEU.AND P4, PT, R33, -126, PT ;  /* 0xc2fc00002100780b */ /* 0x000fe20003f8e000 */
[----:B------:R-:W-:Y:S01]  /*a1a0*/  @!P5 FMUL R36, R36, 0.5 ;  /* 0x3f0000002424d820 */ /* 0x000fe20000400000 */
[----:B------:R-:W-:-:S03]  /*a1b0*/  FMNMX R41, R67, R6, !PT ;  /* 0x0000000643297209 */ /* 0x000fc60007800000 */
[----:B------:R-:W-:Y:S01]  /*a1c0*/  @!P3 FMUL R37, R37, 0.5 ;  /* 0x3f0000002525b820 */ /* 0x000fe20000400000 */
[----:B------:R-:W-:Y:S01]  /*a1d0*/  FMNMX R6, R70, R41, !PT ;  /* 0x0000002946067209 */ /* 0x000fe20007800000 */
[--C-:B------:R-:W-:Y:S01]  /*a1e0*/  FFMA R41, R56, UR5, -R12.reuse ;  /* 0x0000000538297c23 */ /* 0x100fe2000800080c */
[----:B-1----:R-:W-:Y:S01]  /*a1f0*/  @!P2 FMUL R20, R20, R20 ;  /* 0x000000141414a220 */ /* 0x002fe20000400000 */
[----:B------:R-:W-:Y:S01]  /*a200*/  FSETP.GEU.AND P2, PT, R40, -126, PT ;  /* 0xc2fc00002800780b */ /* 0x000fe20003f4e000 */
[----:B------:R-:W1:Y:S01]  /*a210*/  MUFU.EX2 R36, R36 ;  /* 0x0000002400247308 */ /* 0x000e620000000800 */
[----:B------:R-:W-:Y:S01]  /*a220*/  FMNMX R45, R71, R6, !PT ;  /* 0x00000006472d7209 */ /* 0x000fe20007800000 */
[----:B------:R-:W-:Y:S01]  /*a230*/  FFMA R56, R69, UR5, -R12 ;  /* 0x0000000545387c23 */ /* 0x000fe2000800080c */
[----:B------:R-:W-:Y:S01]  /*a240*/  @!P4 FMUL R33, R33, 0.5 ;  /* 0x3f0000002121c820 */ /* 0x000fe20000400000 */
[----:B--2---:R-:W-:Y:S01]  /*a250*/  @!P6 FMUL R29, R29, R29 ;  /* 0x0000001d1d1de220 */ /* 0x004fe20000400000 */
[----:B------:R-:W-:-:S03]  /*a260*/  FSETP.GEU.AND P6, PT, R41, -126, PT ;  /* 0xc2fc00002900780b */ /* 0x000fc60003fce000 */
[----:B------:R-:W2:Y:S01]  /*a270*/  MUFU.EX2 R37, R37 ;  /* 0x0000002500257308 */ /* 0x000ea20000000800 */
[----:B------:R-:W-:-:S03]  /*a280*/  FMNMX R6, R74, R45, !PT ;  /* 0x0000002d4a067209 */ /* 0x000fc60007800000 */
[----:B------:R-:W-:Y:S01]  /*a290*/  @!P2 FMUL R40, R40, 0.5 ;  /* 0x3f0000002828a820 */ /* 0x000fe20000400000 */
[----:B------:R-:W-:-:S03]  /*a2a0*/  FMNMX R45, R75, R6, !PT ;  /* 0x000000064b2d7209 */ /* 0x000fc60007800000 */
[----:B------:R-:W3:Y:S01]  /*a2b0*/  MUFU.EX2 R33, R33 ;  /* 0x0000002100217308 */ /* 0x000ee20000000800 */
[----:B------:R-:W-:Y:S01]  /*a2c0*/  FMNMX R6, R78, R45, !PT ;  /* 0x0000002d4e067209 */ /* 0x000fe20007800000 */
[----:B-1----:R-:W-:Y:S01]  /*a2d0*/  @!P5 FMUL R36, R36, R36 ;  /* 0x000000242424d220 */ /* 0x002fe20000400000 */
[----:B------:R-:W-:Y:S01]  /*a2e0*/  @!P6 FMUL R41, R41, 0.5 ;  /* 0x3f0000002929e820 */ /* 0x000fe20000400000 */
[----:B------:R-:W-:Y:S01]  /*a2f0*/  FSETP.GEU.AND P5, PT, R44, -126, PT ;  /* 0xc2fc00002c00780b */ /* 0x000fe20003fae000 */
[--C-:B------:R-:W-:Y:S01]  /*a300*/  FFMA R45, R60, UR5, -R12.reuse ;  /* 0x000000053c2d7c23 */ /* 0x100fe2000800080c */
[----:B------:R-:W-:Y:S01]  /*a310*/  FMNMX R49, R79, R6, !PT ;  /* 0x000000064f317209 */ /* 0x000fe20007800000 */
[----:B------:R-:W-:Y:S01]  /*a320*/  FFMA R60, R73, UR5, -R12 ;  /* 0x00000005493c7c23 */ /* 0x000fe2000800080c */
        /* <DEDUP_REMOVED lines=10> */
[--C-:B------:R-:W-:Y:S01]  /*a3d0*/  FFMA R49, R64, UR5, -R12.reuse ;  /* 0x0000000540317c23 */ /* 0x100fe2000800080c */
[----:B------:R-:W-:Y:S01]  /*a3e0*/  @!P3 FMUL R48, R48, 0.5 ;  /* 0x3f0000003030b820 */ /* 0x000fe20000400000 */
[----:B------:R-:W-:Y:S01]  /*a3f0*/  FFMA R64, R77, UR5, -R12 ;  /* 0x000000054d407c23 */ /* 0x000fe2000800080c */
[----:B-1----:R-:W-:Y:S01]  /*a400*/  @!P2 FMUL R40, R40, R40 ;  /* 0x000000282828a220 */ /* 0x002fe20000400000 */
[----:B------:R-:W1:Y:S01]  /*a410*/  MUFU.EX2 R44, R44 ;  /* 0x0000002c002c7308 */ /* 0x000e620000000800 */
[----:B------:R-:W-:-:S02]  /*a420*/  FSETP.GEU.AND P2, PT, R49, -126, PT ;  /* 0xc2fc00003100780b */ /* 0x000fc40003f4e000 */
[----:B------:R-:W-:-:S03]  /*a430*/  FMNMX R6, R87, R6, !PT ;  /* 0x0000000657067209 */ /* 0x000fc60007800000 */
[----:B------:R-:W-:Y:S01]  /*a440*/  @!P4 FMUL R45, R45, 0.5 ;  /* 0x3f0000002d2dc820 */ /* 0x000fe20000400000 */
[----:B--2---:R-:W-:Y:S01]  /*a450*/  @!P6 FMUL R41, R41, R41 ;  /* 0x000000292929e220 */ /* 0x004fe20000400000 */
[----:B------:R-:W2:Y:S01]  /*a460*/  MUFU.EX2 R48, R48 ;  /* 0x0000003000307308 */ /* 0x000ea20000000800 */
[----:B------:R-:W-:Y:S01]  /*a470*/  FSETP.GEU.AND P6, PT, R52, -126, PT ;  /* 0xc2fc00003400780b */ /* 0x000fe20003fce000 */
[----:B------:R-:W3:Y:S04]  /*a480*/  SHFL.BFLY PT, R61, R6, 0x1, 0x1f ;  /* 0x0c201f00063d7f89 */ /* 0x000ee800000e0000 */
[----:B------:R-:W-:Y:S02]  /*a490*/  @!P2 FMUL R49, R49, 0.5 ;  /* 0x3f0000003131a820 */ /* 0x000fe40000400000 */
[----:B------:R-:W4:Y:S01]  /*a4a0*/  MUFU.EX2 R45, R45 ;  /* 0x0000002d002d7308 */ /* 0x000f220000000800 */
[----:B-1----:R-:W-:Y:S01]  /*a4b0*/  @!P5 FMUL R44, R44, R44 ;  /* 0x0000002c2c2cd220 */ /* 0x002fe20000400000 */
[----:B------:R-:W-:-:S04]  /*a4c0*/  FSETP.GEU.AND P5, PT, R53, -126, PT ;  /* 0xc2fc00003500780b */ /* 0x000fc80003fae000 */
[----:B------:R-:W-:Y:S02]  /*a4d0*/  @!P6 FMUL R52, R52, 0.5 ;  /* 0x3f0000003434e820 */ /* 0x000fe40000400000 */
[----:B------:R-:W1:Y:S01]  /*a4e0*/  MUFU.EX2 R49, R49 ;  /* 0x0000003100317308 */ /* 0x000e620000000800 */
[----:B--2---:R-:W-:Y:S01]  /*a4f0*/  @!P3 FMUL R48, R48, R48 ;  /* 0x000000303030b220 */ /* 0x004fe20000400000 */
[----:B------:R-:W-:-:S05]  /*a500*/  FSETP.GEU.AND P3, PT, R57, -126, PT ;  /* 0xc2fc00003900780b */ /* 0x000fca0003f6e000 */
[----:B------:R-:W-:Y:S01]  /*a510*/  @!P5 FMUL R53, R53, 0.5 ;  /* 0x3f0000003535d820 */ /* 0x000fe20000400000 */
[----:B------:R-:W2:Y:S01]  /*a520*/  MUFU.EX2 R52, R52 ;  /* 0x0000003400347308 */ /* 0x000ea20000000800 */
[----:B----4-:R-:W-:Y:S01]  /*a530*/  @!P4 FMUL R45, R45, R45 ;  /* 0x0000002d2d2dc220 */ /* 0x010fe20000400000 */
[----:B------:R-:W-:Y:S02]  /*a540*/  FSETP.GEU.AND P4, PT, R56, -126, PT ;  /* 0xc2fc00003800780b */ /* 0x000fe40003f8e000 */
[----:B---3--:R-:W-:Y:S01]  /*a550*/  FMNMX R6, R6, R61, !PT ;  /* 0x0000003d06067209 */ /* 0x008fe20007800000 */
[----:B------:R-:W-:Y:S02]  /*a560*/  FFMA R61, R76, UR5, -R12 ;  /* 0x000000054c3d7c23 */ /* 0x000fe4000800080c */
[----:B------:R-:W-:Y:S01]  /*a570*/  @!P3 FMUL R57, R57, 0.5 ;  /* 0x3f0000003939b820 */ /* 0x000fe20000400000 */
[----:B------:R-:W3:Y:S01]  /*a580*/  MUFU.EX2 R53, R53 ;  /* 0x0000003500357308 */ /* 0x000ee20000000800 */
[----:B-1----:R-:W-:Y:S01]  /*a590*/  @!P2 FMUL R49, R49, R49 ;  /* 0x000000313131a220 */ /* 0x002fe20000400000 */
[----:B------:R-:W-:Y:S01]  /*a5a0*/  FSETP.GEU.AND P2, PT, R60, -126, PT ;  /* 0xc2fc00003c00780b */ /* 0x000fe20003f4e000 */
[----:B------:R-:W1:Y:S04]  /*a5b0*/  SHFL.BFLY PT, R69, R6, 0x2, 0x1f ;  /* 0x0c401f0006457f89 */ /* 0x000e6800000e0000 */
[----:B------:R-:W-:Y:S01]  /*a5c0*/  @!P4 FMUL R56, R56, 0.5 ;  /* 0x3f0000003838c820 */ /* 0x000fe20000400000 */
[----:B------:R-:W4:Y:S01]  /*a5d0*/  MUFU.EX2 R57, R57 ;  /* 0x0000003900397308 */ /* 0x000f220000000800 */
[----:B--2---:R-:W-:Y:S01]  /*a5e0*/  @!P6 FMUL R52, R52, R52 ;  /* 0x000000343434e220 */ /* 0x004fe20000400000 */
[----:B------:R-:W-:-:S05]  /*a5f0*/  FSETP.GEU.AND P6, PT, R61, -126, PT ;  /* 0xc2fc00003d00780b */ /* 0x000fca0003fce000 */
[----:B------:R-:W-:Y:S01]  /*a600*/  @!P2 FMUL R60, R60, 0.5 ;  /* 0x3f0000003c3ca820 */ /* 0x000fe20000400000 */
[----:B------:R-:W2:Y:S01]  /*a610*/  MUFU.EX2 R56, R56 ;  /* 0x0000003800387308 */ /* 0x000ea20000000800 */
[----:B---3--:R-:W-:Y:S01]  /*a620*/  @!P5 FMUL R53, R53, R53 ;  /* 0x000000353535d220 */ /* 0x008fe20000400000 */
[----:B------:R-:W-:-:S05]  /*a630*/  FSETP.GEU.AND P5, PT, R64, -126, PT ;  /* 0xc2fc00004000780b */ /* 0x000fca0003fae000 */
[----:B------:R-:W-:Y:S01]  /*a640*/  @!P6 FMUL R61, R61, 0.5 ;  /* 0x3f0000003d3de820 */ /* 0x000fe20000400000 */
[----:B------:R-:W3:Y:S01]  /*a650*/  MUFU.EX2 R60, R60 ;  /* 0x0000003c003c7308 */ /* 0x000ee20000000800 */
[----:B----4-:R-:W-:Y:S01]  /*a660*/  @!P3 FMUL R57, R57, R57 ;  /* 0x000000393939b220 */ /* 0x010fe20000400000 */
[----:B------:R-:W-:Y:S02]  /*a670*/  FSETP.GEU.AND P3, PT, R81, -126, PT ;  /* 0xc2fc00005100780b */ /* 0x000fe40003f6e000 */
[----:B-1----:R-:W-:-:S03]  /*a680*/  FMNMX R6, R6, R69, !PT ;  /* 0x0000004506067209 */ /* 0x002fc60007800000 */
[----:B------:R-:W-:Y:S01]  /*a690*/  @!P5 FMUL R64, R64, 0.5 ;  /* 0x3f0000004040d820 */ /* 0x000fe20000400000 */
[----:B------:R-:W1:Y:S01]  /*a6a0*/  MUFU.EX2 R61, R61 ;  /* 0x0000003d003d7308 */ /* 0x000e620000000800 */
[----:B--2---:R-:W-:Y:S01]  /*a6b0*/  @!P4 FMUL R56, R56, R56 ;  /* 0x000000383838c220 */ /* 0x004fe20000400000 */
[----:B------:R-:W-:-:S05]  /*a6c0*/  FSETP.GEU.AND P4, PT, R65, -126, PT ;  /* 0xc2fc00004100780b */ /* 0x000fca0003f8e000 */
[----:B------:R-:W-:Y:S01]  /*a6d0*/  @!P3 FMUL R81, R81, 0.5 ;  /* 0x3f0000005151b820 */ /* 0x000fe20000400000 */
[----:B------:R-:W2:Y:S01]  /*a6e0*/  MUFU.EX2 R64, R64 ;  /* 0x0000004000407308 */ /* 0x000ea20000000800 */
[----:B---3--:R-:W-:Y:S01]  /*a6f0*/  @!P2 FMUL R60, R60, R60 ;  /* 0x0000003c3c3ca220 */ /* 0x008fe20000400000 */
[----:B------:R-:W-:-:S04]  /*a700*/  FSETP.NEU.AND P2, PT, R6, -INF , PT ;  /* 0xff8000000600780b */ /* 0x000fc80003f4d000 */
[----:B------:R-:W-:Y:S01]  /*a710*/  FSEL R73, R6, RZ, P2 ;  /* 0x000000ff06497208 */ /* 0x000fe20001000000 */
[----:B------:R-:W-:Y:S01]  /*a720*/  @!P4 FMUL R65, R65, 0.5 ;  /* 0x3f0000004141c820 */ /* 0x000fe20000400000 */
[----:B------:R-:W3:Y:S01]  /*a730*/  MUFU.EX2 R12, R81 ;  /* 0x00000051000c7308 */ /* 0x000ee20000000800 */
[----:B-1----:R-:W-:Y:S01]  /*a740*/  @!P6 FMUL R61, R61, R61 ;  /* 0x0000003d3d3de220 */ /* 0x002fe20000400000 */
[----:B------:R-:W-:Y:S01]  /*a750*/  FSETP.GEU.AND P6, PT, R85, -126, PT ;  /* 0xc2fc00005500780b */ /* 0x000fe20003fce000 */
[C---:B------:R-:W-:Y:S01]  /*a760*/  FMUL R176, R73.reuse, UR5 ;  /* 0x0000000549b07c20 */ /* 0x040fe20008400000 */
[----:B------:R-:W-:Y:S01]  /*a770*/  FSETP.GEU.AND P2, PT, R68, -126, PT ;  /* 0xc2fc00004400780b */ /* 0x000fe20003f4e000 */
[----:B------:R-:W-:Y:S01]  /*a780*/  FADD R171, -R73, R8 ;  /* 0x0000000849ab7221 */ /* 0x000fe20000000100 */
[----:B------:R-:W-:Y:S01]  /*a790*/  FADD R73, R32, R57 ;  /* 0x0000003920497221 */ /* 0x000fe20000000000 */
[--C-:B------:R-:W-:Y:S01]  /*a7a0*/  FFMA R30, R30, UR5, -R176.reuse ;  /* 0x000000051e1e7c23 */ /* 0x100fe200080008b0 */
[----:B------:R-:W1:Y:S01]  /*a7b0*/  MUFU.EX2 R65, R65 ;  /* 0x0000004100417308 */ /* 0x000e620000000800 */
[--C-:B------:R-:W-:Y:S01]  /*a7c0*/  FFMA R69, R169, UR5, -R176.reuse ;  /* 0x00000005a9457c23 */ /* 0x100fe200080008b0 */
[----:B--2---:R-:W-:Y:S01]  /*a7d0*/  @!P5 FMUL R64, R64, R64 ;  /* 0x000000404040d220 */ /* 0x004fe20000400000 */
[--C-:B------:R-:W-:Y:S01]  /*a7e0*/  FFMA R72, R27, UR5, -R176.reuse ;  /* 0x000000051b487c23 */ /* 0x100fe200080008b0 */
[--C-:B------:R-:W-:Y:S01]  /*a7f0*/  FFMA R34, R34, UR5, -R176.reuse ;  /* 0x0000000522227c23 */ /* 0x100fe200080008b0 */
[--C-:B------:R-:W-:Y:S01]  /*a800*/  FFMA R76, R31, UR5, -R176.reuse ;  /* 0x000000051f4c7c23 */ /* 0x100fe200080008b0 */
[----:B------:R-:W-:Y:S01]  /*a810*/  FSETP.GEU.AND P5, PT, R69, -126, PT ;  /* 0xc2fc00004500780b */ /* 0x000fe20003fae000 */
[----:B------:R-:W-:Y:S01]  /*a820*/  @!P6 FMUL R85, R85, 0.5 ;  /* 0x3f0000005555e820 */ /* 0x000fe20000400000 */
[--C-:B------:R-:W-:Y:S01]  /*a830*/  FFMA R84, R39, UR5, -R176.reuse ;  /* 0x0000000527547c23 */ /* 0x100fe200080008b0 */
[----:B---3--:R-:W-:Y:S01]  /*a840*/  @!P3 FMUL R12, R12, R12 ;  /* 0x0000000c0c0cb220 */ /* 0x008fe20000400000 */
[----:B------:R-:W-:Y:S01]  /*a850*/  FSETP.GEU.AND P3, PT, R30, -126, PT ;  /* 0xc2fc00001e00780b */ /* 0x000fe20003f6e000 */
[----:B------:R-:W2:Y:S01]  /*a860*/  MUFU.EX2 R27, R85 ;  /* 0x00000055001b7308 */ /* 0x000ea20000000800 */
[----:B------:R-:W-:Y:S01]  /*a870*/  @!P2 FMUL R68, R68, 0.5 ;  /* 0x3f0000004444a820 */ /* 0x000fe20000400000 */
[--C-:B------:R-:W-:Y:S01]  /*a880*/  FFMA R80, R35, UR5, -R176.reuse ;  /* 0x0000000523507c23 */ /* 0x100fe200080008b0 */
[--C-:B------:R-:W-:Y:S01]  /*a890*/  FFMA R38, R38, UR5, -R176.reuse ;  /* 0x0000000526267c23 */ /* 0x100fe200080008b0 */
[--C-:B------:R-:W-:Y:S01]  /*a8a0*/  FFMA R170, R43, UR5, -R176.reuse ;  /* 0x000000052baa7c23 */ /* 0x100fe200080008b0 */
[--C-:B------:R-:W-:Y:S01]  /*a8b0*/  FFMA R42, R42, UR5, -R176.reuse ;  /* 0x000000052a2a7c23 */ /* 0x100fe200080008b0 */
[----:B-1----:R-:W-:Y:S01]  /*a8c0*/  @!P4 FMUL R65, R65, R65 ;  /* 0x000000414141c220 */ /* 0x002fe20000400000 */
[----:B------:R-:W-:Y:S01]  /*a8d0*/  FSETP.GEU.AND P4, PT, R72, -126, PT ;  /* 0xc2fc00004800780b */ /* 0x000fe20003f8e000 */
[----:B------:R-:W1:Y:S01]  /*a8e0*/  MUFU.EX2 R68, R68 ;  /* 0x0000004400447308 */ /* 0x000e620000000800 */
[----:B------:R-:W-:Y:S01]  /*a8f0*/  @!P5 FMUL R69, R69, 0.5 ;  /* 0x3f0000004545d820 */ /* 0x000fe20000400000 */
[--C-:B------:R-:W-:Y:S01]  /*a900*/  FFMA R50, R50, UR5, -R176.reuse ;  /* 0x0000000532327c23 */ /* 0x100fe200080008b0 */
[--C-:B------:R-:W-:Y:S01]  /*a910*/  FFMA R46, R46, UR5, -R176.reuse ;  /* 0x000000052e2e7c23 */ /* 0x100fe200080008b0 */
[----:B------:R-:W-:Y:S01]  /*a920*/  @!P3 FMUL R30, R30, 0.5 ;  /* 0x3f0000001e1eb820 */ /* 0x000fe20000400000 */
[--C-:B------:R-:W-:Y:S01]  /*a930*/  FFMA R172, R47, UR5, -R176.reuse ;  /* 0x000000052fac7c23 */ /* 0x100fe200080008b0 */
[--C-:B------:R-:W-:Y:S01]  /*a940*/  FFMA R54, R54, UR5, -R176.reuse ;  /* 0x0000000536367c23 */ /* 0x100fe200080008b0 */
[--C-:B------:R-:W-:Y:S01]  /*a950*/  FFMA R174, R51, UR5, -R176.reuse ;  /* 0x0000000533ae7c23 */ /* 0x100fe200080008b0 */
[----:B------:R3:W4:Y:S01]  /*a960*/  MUFU.EX2 R31, R30 ;  /* 0x0000001e001f7308 */ /* 0x0007220000000800 */
[----:B--2---:R-:W-:Y:S01]  /*a970*/  @!P6 FMUL R27, R27, R27 ;  /* 0x0000001b1b1be220 */ /* 0x004fe20000400000 */
[----:B------:R-:W-:Y:S01]  /*a980*/  FSETP.GEU.AND P6, PT, R34, -126, PT ;  /* 0xc2fc00002200780b */ /* 0x000fe20003fce000 */
[--C-:B------:R-:W-:Y:S01]  /*a990*/  FFMA R59, R59, UR5, -R176.reuse ;  /* 0x000000053b3b7c23 */ /* 0x100fe200080008b0 */
[----:B------:R-:W-:Y:S01]  /*a9a0*/  @!P4 FMUL R72, R72, 0.5 ;  /* 0x3f0000004848c820 */ /* 0x000fe20000400000 */
[--C-:B------:R-:W-:Y:S01]  /*a9b0*/  FFMA R63, R63, UR5, -R176.reuse ;  /* 0x000000053f3f7c23 */ /* 0x100fe200080008b0 */
[--C-:B------:R-:W-:Y:S01]  /*a9c0*/  FFMA R67, R67, UR5, -R176.reuse ;  /* 0x0000000543437c23 */ /* 0x100fe200080008b0 */
[--C-:B------:R-:W-:Y:S01]  /*a9d0*/  FFMA R71, R71, UR5, -R176.reuse ;  /* 0x0000000547477c23 */ /* 0x100fe200080008b0 */
[----:B------:R-:W2:Y:S01]  /*a9e0*/  MUFU.EX2 R69, R69 ;  /* 0x0000004500457308 */ /* 0x000ea20000000800 */
[----:B-1----:R-:W-:Y:S01]  /*a9f0*/  @!P2 FMUL R68, R68, R68 ;  /* 0x000000444444a220 */ /* 0x002fe20000400000 */
[----:B------:R-:W-:Y:S01]  /*aa00*/  FSETP.GEU.AND P2, PT, R76, -126, PT ;  /* 0xc2fc00004c00780b */ /* 0x000fe20003f4e000 */
[--C-:B---3--:R-:W-:Y:S01]  /*aa10*/  FFMA R30, R55, UR5, -R176.reuse ;  /* 0x00000005371e7c23 */ /* 0x108fe200080008b0 */
[--C-:B------:R-:W-:Y:S01]  /*aa20*/  FFMA R82, R82, UR5, -R176.reuse ;  /* 0x0000000552527c23 */ /* 0x100fe200080008b0 */
[--C-:B------:R-:W-:Y:S01]  /*aa30*/  FFMA R75, R75, UR5, -R176.reuse ;  /* 0x000000054b4b7c23 */ /* 0x100fe200080008b0 */
[--C-:B------:R-:W-:Y:S01]  /*aa40*/  FFMA R169, R83, UR5, -R176.reuse ;  /* 0x0000000553a97c23 */ /* 0x100fe200080008b0 */
[----:B------:R-:W-:Y:S01]  /*aa50*/  @!P6 FMUL R34, R34, 0.5 ;  /* 0x3f0000002222e820 */ /* 0x000fe20000400000 */
[----:B------:R-:W1:Y:S01]  /*aa60*/  MUFU.EX2 R72, R72 ;  /* 0x0000004800487308 */ /* 0x000e620000000800 */
[----:B----4-:R-:W-:Y:S01]  /*aa70*/  @!P3 FMUL R31, R31, R31 ;  /* 0x0000001f1f1fb220 */ /* 0x010fe20000400000 */
[----:B------:R-:W-:Y:S01]  /*aa80*/  FSETP.GEU.AND P3, PT, R84, -126, PT ;  /* 0xc2fc00005400780b */ /* 0x000fe20003f6e000 */
[--C-:B------:R-:W-:Y:S01]  /*aa90*/  FFMA R87, R87, UR5, -R176.reuse ;  /* 0x0000000557577c23 */ /* 0x100fe200080008b0 */
[--C-:B------:R-:W-:Y:S01]  /*aaa0*/  FFMA R79, R79, UR5, -R176.reuse ;  /* 0x000000054f4f7c23 */ /* 0x100fe200080008b0 */
[----:B------:R-:W-:Y:S01]  /*aab0*/  FFMA R86, R86, UR5, -R176 ;  /* 0x0000000556567c23 */ /* 0x000fe200080008b0 */
[----:B------:R-:W-:Y:S01]  /*aac0*/  FMUL R171, R171, UR5 ;  /* 0x00000005abab7c20 */ /* 0x000fe20008400000 */
[----:B------:R-:W-:Y:S01]  /*aad0*/  @!P2 FMUL R76, R76, 0.5 ;  /* 0x3f0000004c4ca820 */ /* 0x000fe20000400000 */
[----:B------:R3:W4:Y:S01]  /*aae0*/  MUFU.EX2 R35, R34 ;  /* 0x0000002200237308 */ /* 0x0007220000000800 */
[----:B--2---:R-:W-:Y:S01]  /*aaf0*/  @!P5 FMUL R69, R69, R69 ;  /* 0x000000454545d220 */ /* 0x004fe20000400000 */
[----:B------:R-:W-:Y:S01]  /*ab00*/  FSETP.GEU.AND P5, PT, R80, -126, PT ;  /* 0xc2fc00005000780b */ /* 0x000fe20003fae000 */
[----:B------:R-:W-:Y:S01]  /*ab10*/  FADD R77, R33, R12 ;  /* 0x0000000c214d7221 */ /* 0x000fe20000000000 */
[----:B------:R-:W-:Y:S01]  /*ab20*/  FADD R81, R40, R27 ;  /* 0x0000001b28517221 */ /* 0x000fe20000000000 */
[----:B------:R-:W-:-:S02]  /*ab30*/  F2FP.F16.F32.PACK_AB R32, R25, R32 ;  /* 0x000000201920723e */ /* 0x000fc400000000ff */
[----:B------:R-:W-:Y:S01]  /*ab40*/  @!P3 FMUL R84, R84, 0.5 ;  /* 0x3f0000005454b820 */ /* 0x000fe20000400000 */
[----:B------:R-:W2:Y:S01]  /*ab50*/  MUFU.EX2 R76, R76 ;  /* 0x0000004c004c7308 */ /* 0x000ea20000000800 */
[----:B-1----:R-:W-:Y:S01]  /*ab60*/  @!P4 FMUL R72, R72, R72 ;  /* 0x000000484848c220 */ /* 0x002fe20000400000 */
[----:B------:R-:W-:Y:S01]  /*ab70*/  FSETP.GEU.AND P4, PT, R38, -126, PT ;  /* 0xc2fc00002600780b */ /* 0x000fe20003f8e000 */
[----:B---3--:R-:W-:-:S04]  /*ab80*/  FFMA R34, R58, UR5, -R176 ;  /* 0x000000053a227c23 */ /* 0x008fc800080008b0 */
[----:B------:R-:W-:Y:S01]  /*ab90*/  @!P5 FMUL R80, R80, 0.5 ;  /* 0x3f0000005050d820 */ /* 0x000fe20000400000 */
[----:B------:R-:W1:Y:S01]  /*aba0*/  MUFU.EX2 R84, R84 ;  /* 0x0000005400547308 */ /* 0x000e620000000800 */
[----:B----4-:R-:W-:Y:S01]  /*abb0*/  @!P6 FMUL R35, R35, R35 ;  /* 0x000000232323e220 */ /* 0x010fe20000400000 */
[----:B------:R-:W-:-:S05]  /*abc0*/  FSETP.GEU.AND P6, PT, R170, -126, PT ;  /* 0xc2fc0000aa00780b */ /* 0x000fca0003fce000 */
[----:B------:R-:W-:Y:S01]  /*abd0*/  @!P4 FMUL R38, R38, 0.5 ;  /* 0x3f0000002626c820 */ /* 0x000fe20000400000 */
[----:B------:R-:W3:Y:S01]  /*abe0*/  MUFU.EX2 R80, R80 ;  /* 0x0000005000507308 */ /* 0x000ee20000000800 */
[----:B--2---:R-:W-:Y:S01]  /*abf0*/  @!P2 FMUL R76, R76, R76 ;  /* 0x0000004c4c4ca220 */ /* 0x004fe20000400000 */
[----:B------:R-:W-:-:S05]  /*ac00*/  FSETP.GEU.AND P2, PT, R42, -126, PT ;  /* 0xc2fc00002a00780b */ /* 0x000fca0003f4e000 */
[----:B------:R-:W-:Y:S01]  /*ac10*/  @!P6 FMUL R170, R170, 0.5 ;  /* 0x3f000000aaaae820 */ /* 0x000fe20000400000 */
[----:B------:R2:W4:Y:S01]  /*ac20*/  MUFU.EX2 R39, R38 ;  /* 0x0000002600277308 */ /* 0x0005220000000800 */
[----:B-1----:R-:W-:Y:S01]  /*ac30*/  @!P3 FMUL R84, R84, R84 ;  /* 0x000000545454b220 */ /* 0x002fe20000400000 */
[----:B------:R-:W-:-:S05]  /*ac40*/  FSETP.GEU.AND P3, PT, R50, -126, PT ;  /* 0xc2fc00003200780b */ /* 0x000fca0003f6e000 */
[----:B------:R-:W-:Y:S01]  /*ac50*/  @!P2 FMUL R42, R42, 0.5 ;  /* 0x3f0000002a2aa820 */ /* 0x000fe20000400000 */
[----:B------:R-:W1:Y:S01]  /*ac60*/  MUFU.EX2 R170, R170 ;  /* 0x000000aa00aa7308 */ /* 0x000e620000000800 */
[----:B---3--:R-:W-:Y:S01]  /*ac70*/  @!P5 FMUL R80, R80, R80 ;  /* 0x000000505050d220 */ /* 0x008fe20000400000 */
[----:B------:R-:W-:Y:S01]  /*ac80*/  FSETP.GEU.AND P5, PT, R46, -126, PT ;  /* 0xc2fc00002e00780b */ /* 0x000fe20003fae000 */
[----:B--2---:R-:W-:-:S04]  /*ac90*/  FFMA R38, R62, UR5, -R176 ;  /* 0x000000053e267c23 */ /* 0x004fc800080008b0 */
[----:B------:R-:W-:Y:S01]  /*aca0*/  @!P3 FMUL R50, R50, 0.5 ;  /* 0x3f0000003232b820 */ /* 0x000fe20000400000 */
[----:B------:R2:W3:Y:S01]  /*acb0*/  MUFU.EX2 R43, R42 ;  /* 0x0000002a002b7308 */ /* 0x0004e20000000800 */
[----:B----4-:R-:W-:Y:S01]  /*acc0*/  @!P4 FMUL R39, R39, R39 ;  /* 0x000000272727c220 */ /* 0x010fe20000400000 */
[----:B------:R-:W-:-:S05]  /*acd0*/  FSETP.GEU.AND P4, PT, R172, -126, PT ;  /* 0xc2fc0000ac00780b */ /* 0x000fca0003f8e000 */
[----:B------:R-:W-:Y:S01]  /*ace0*/  @!P5 FMUL R46, R46, 0.5 ;  /* 0x3f0000002e2ed820 */ /* 0x000fe20000400000 */
[----:B------:R-:W4:Y:S01]  /*acf0*/  MUFU.EX2 R51, R50 ;  /* 0x0000003200337308 */ /* 0x000f220000000800 */
[----:B-1----:R-:W-:Y:S01]  /*ad00*/  @!P6 FMUL R170, R170, R170 ;  /* 0x000000aaaaaae220 */ /* 0x002fe20000400000 */
[----:B------:R-:W-:Y:S01]  /*ad10*/  FSETP.GEU.AND P6, PT, R54, -126, PT ;  /* 0xc2fc00003600780b */ /* 0x000fe20003fce000 */
[----:B--2---:R-:W-:-:S04]  /*ad20*/  FFMA R42, R78, UR5, -R176 ;  /* 0x000000054e2a7c23 */ /* 0x004fc800080008b0 */
[----:B------:R-:W-:Y:S01]  /*ad30*/  @!P4 FMUL R172, R172, 0.5 ;  /* 0x3f000000acacc820 */ /* 0x000fe20000400000 */
[----:B------:R-:W1:Y:S01]  /*ad40*/  MUFU.EX2 R47, R46 ;  /* 0x0000002e002f7308 */ /* 0x000e620000000800 */
[----:B---3--:R-:W-:Y:S01]  /*ad50*/  @!P2 FMUL R43, R43, R43 ;  /* 0x0000002b2b2ba220 */ /* 0x008fe20000400000 */
[----:B------:R-:W-:-:S05]  /*ad60*/  FSETP.GEU.AND P2, PT, R174, -126, PT ;  /* 0xc2fc0000ae00780b */ /* 0x000fca0003f4e000 */
[----:B------:R-:W-:Y:S01]  /*ad70*/  @!P6 FMUL R54, R54, 0.5 ;  /* 0x3f0000003636e820 */ /* 0x000fe20000400000 */
[----:B------:R-:W2:Y:S01]  /*ad80*/  MUFU.EX2 R172, R172 ;  /* 0x000000ac00ac7308 */ /* 0x000ea20000000800 */
[----:B----4-:R-:W-:Y:S01]  /*ad90*/  @!P3 FMUL R51, R51, R51 ;  /* 0x000000333333b220 */ /* 0x010fe20000400000 */
[----:B------:R-:W-:-:S05]  /*ada0*/  FSETP.GEU.AND P3, PT, R59, -126, PT ;  /* 0xc2fc00003b00780b */ /* 0x000fca0003f6e000 */
[----:B------:R-:W-:Y:S01]  /*adb0*/  @!P2 FMUL R174, R174, 0.5 ;  /* 0x3f000000aeaea820 */ /* 0x000fe20000400000 */
[----:B------:R-:W3:Y:S01]  /*adc0*/  MUFU.EX2 R55, R54 ;  /* 0x0000003600377308 */ /* 0x000ee20000000800 */
[----:B-1----:R-:W-:Y:S01]  /*add0*/  @!P5 FMUL R47, R47, R47 ;  /* 0x0000002f2f2fd220 */ /* 0x002fe20000400000 */
[----:B------:R-:W-:-:S05]  /*ade0*/  FSETP.GEU.AND P5, PT, R30, -126, PT ;  /* 0xc2fc00001e00780b */ /* 0x000fca0003fae000 */
[----:B------:R-:W-:Y:S01]  /*adf0*/  @!P3 FMUL R59, R59, 0.5 ;  /* 0x3f0000003b3bb820 */ /* 0x000fe20000400000 */
[----:B------:R-:W1:Y:S01]  /*ae00*/  MUFU.EX2 R174, R174 ;  /* 0x000000ae00ae7308 */ /* 0x000e620000000800 */
[----:B--2---:R-:W-:Y:S01]  /*ae10*/  @!P4 FMUL R172, R172, R172 ;  /* 0x000000acacacc220 */ /* 0x004fe20000400000 */
[----:B------:R-:W-:-:S05]  /*ae20*/  FSETP.GEU.AND P4, PT, R34, -126, PT ;  /* 0xc2fc00002200780b */ /* 0x000fca0003f8e000 */
[----:B------:R-:W-:Y:S01]  /*ae30*/  @!P5 FMUL R30, R30, 0.5 ;  /* 0x3f0000001e1ed820 */ /* 0x000fe20000400000 */
[----:B------:R-:W2:Y:S01]  /*ae40*/  MUFU.EX2 R59, R59 ;  /* 0x0000003b003b7308 */ /* 0x000ea20000000800 */
[----:B---3--:R-:W-:Y:S01]  /*ae50*/  @!P6 FMUL R55, R55, R55 ;  /* 0x000000373737e220 */ /* 0x008fe20000400000 */
[----:B------:R-:W-:-:S05]  /*ae60*/  FSETP.GEU.AND P6, PT, R63, -126, PT ;  /* 0xc2fc00003f00780b */ /* 0x000fca0003fce000 */
[----:B------:R-:W-:Y:S01]  /*ae70*/  @!P4 FMUL R34, R34, 0.5 ;  /* 0x3f0000002222c820 */ /* 0x000fe20000400000 */
[----:B------:R3:W4:Y:S01]  /*ae80*/  MUFU.EX2 R58, R30 ;  /* 0x0000001e003a7308 */ /* 0x0007220000000800 */
[----:B-1----:R-:W-:Y:S01]  /*ae90*/  @!P2 FMUL R174, R174, R174 ;  /* 0x000000aeaeaea220 */ /* 0x002fe20000400000 */
[----:B------:R-:W-:-:S05]  /*aea0*/  FSETP.GEU.AND P2, PT, R38, -126, PT ;  /* 0xc2fc00002600780b */ /* 0x000fca0003f4e000 */
[----:B------:R-:W-:Y:S01]  /*aeb0*/  @!P6 FMUL R63, R63, 0.5 ;  /* 0x3f0000003f3fe820 */ /* 0x000fe20000400000 */
[----:B------:R1:W5:Y:S01]  /*aec0*/  MUFU.EX2 R62, R34 ;  /* 0x00000022003e7308 */ /* 0x0003620000000800 */
[----:B---3--:R-:W-:Y:S01]  /*aed0*/  FFMA R30, R66, UR5, -R176 ;  /* 0x00000005421e7c23 */ /* 0x008fe200080008b0 */
[----:B--2---:R-:W-:-:S05]  /*aee0*/  @!P3 FMUL R59, R59, R59 ;  /* 0x0000003b3b3bb220 */ /* 0x004fca0000400000 */
[----:B------:R-:W-:Y:S01]  /*aef0*/  @!P2 FMUL R38, R38, 0.5 ;  /* 0x3f0000002626a820 */ /* 0x000fe20000400000 */
[----:B------:R-:W2:Y:S01]  /*af00*/  MUFU.EX2 R63, R63 ;  /* 0x0000003f003f7308 */ /* 0x000ea20000000800 */
[----:B-1----:R-:W-:Y:S01]  /*af10*/  FFMA R34, R70, UR5, -R176 ;  /* 0x0000000546227c23 */ /* 0x002fe200080008b0 */
[----:B----4-:R-:W-:Y:S01]  /*af20*/  @!P5 FMUL R58, R58, R58 ;  /* 0x0000003a3a3ad220 */ /* 0x010fe20000400000 */
[----:B------:R-:W-:-:S03]  /*af30*/  FSETP.GEU.AND P5, PT, R30, -126, PT ;  /* 0xc2fc00001e00780b */ /* 0x000fc60003fae000 */
[----:B------:R-:W-:Y:S02]  /*af40*/  FSETP.GEU.AND P3, PT, R34, -126, PT ;  /* 0xc2fc00002200780b */ /* 0x000fe40003f6e000 */
[----:B------:R1:W3:Y:S01]  /*af50*/  MUFU.EX2 R66, R38 ;  /* 0x0000002600427308 */ /* 0x0002e20000000800 */
[----:B-----5:R-:W-:Y:S01]  /*af60*/  @!P4 FMUL R62, R62, R62 ;  /* 0x0000003e3e3ec220 */ /* 0x020fe20000400000 */
[----:B------:R-:W-:-:S06]  /*af70*/  FSETP.GEU.AND P4, PT, R67, -126, PT ;  /* 0xc2fc00004300780b */ /* 0x000fcc0003f8e000 */
[----:B------:R-:W-:Y:S01]  /*af80*/  @!P5 FMUL R30, R30, 0.5 ;  /* 0x3f0000001e1ed820 */ /* 0x000fe20000400000 */
[----:B-1----:R-:W-:Y:S01]  /*af90*/  FFMA R38, R74, UR5, -R176 ;  /* 0x000000054a267c23 */ /* 0x002fe200080008b0 */
[----:B--2---:R-:W-:Y:S01]  /*afa0*/  @!P6 FMUL R63, R63, R63 ;  /* 0x0000003f3f3fe220 */ /* 0x004fe20000400000 */
[----:B------:R-:W-:Y:S01]  /*afb0*/  @!P3 FMUL R34, R34, 0.5 ;  /* 0x3f0000002222b820 */ /* 0x000fe20000400000 */
[----:B------:R1:W2:Y:S02]  /*afc0*/  MUFU.EX2 R70, R30 ;  /* 0x0000001e00467308 */ /* 0x0002a40000000800 */
[----:B------:R-:W-:Y:S01]  /*afd0*/  FSETP.GEU.AND P6, PT, R38, -126, PT ;  /* 0xc2fc00002600780b */ /* 0x000fe20003fce000 */
[----:B------:R-:W-:Y:S01]  /*afe0*/  @!P4 FMUL R67, R67, 0.5 ;  /* 0x3f0000004343c820 */ /* 0x000fe20000400000 */
[----:B---3--:R-:W-:Y:S01]  /*aff0*/  @!P2 FMUL R66, R66, R66 ;  /* 0x000000424242a220 */ /* 0x008fe20000400000 */
[----:B------:R-:W-:-:S03]  /*b000*/  FSETP.GEU.AND P2, PT, R71, -126, PT ;  /* 0xc2fc00004700780b */ /* 0x000fc60003f4e000 */
[----:B------:R3:W4:Y:S01]  /*b010*/  MUFU.EX2 R74, R34 ;  /* 0x00000022004a7308 */ /* 0x0007220000000800 */
[----:B-1----:R-:W-:Y:S01]  /*b020*/  FADD R30, -R10, R9 ;  /* 0x000000090a1e7221 */ /* 0x002fe20000000100 */
[----:B------:R-:W-:Y:S01]  /*b030*/  FADD R10, R24, R41 ;  /* 0x00000029180a7221 */ /* 0x000fe20000000000 */
[----:B------:R-:W-:Y:S02]  /*b040*/  F2FP.F16.F32.PACK_AB R24, R11, R24 ;  /* 0x000000180b18723e */ /* 0x000fe400000000ff */
[----:B------:R-:W-:Y:S01]  /*b050*/  FMUL R30, R30, UR5 ;  /* 0x000000051e1e7c20 */ /* 0x000fe20008400000 */
[----:B------:R-:W-:Y:S01]  /*b060*/  FADD R46, R10, R73 ;  /* 0x000000490a2e7221 */ /* 0x000fe20000000000 */
[----:B------:R-:W-:Y:S01]  /*b070*/  @!P6 FMUL R38, R38, 0.5 ;  /* 0x3f0000002626e820 */ /* 0x000fe20000400000 */
[----:B------:R-:W1:Y:S01]  /*b080*/  MUFU.EX2 R67, R67 ;  /* 0x0000004300437308 */ /* 0x000e620000000800 */
[----:B--2---:R-:W-:Y:S01]  /*b090*/  @!P5 FMUL R70, R70, R70 ;  /* 0x000000464646d220 */ /* 0x004fe20000400000 */
[----:B------:R-:W-:Y:S01]  /*b0a0*/  FSETP.GEU.AND P5, PT, R75, -126, PT ;  /* 0xc2fc00004b00780b */ /* 0x000fe20003fae000 */
[----:B------:R-:W-:Y:S01]  /*b0b0*/  @!P2 FMUL R71, R71, 0.5 ;  /* 0x3f0000004747a820 */ /* 0x000fe20000400000 */
[----:B---3--:R-:W-:Y:S01]  /*b0c0*/  FADD R34, R28, R49 ;  /* 0x000000311c227221 */ /* 0x008fe20000000000 */
[----:B------:R-:W-:Y:S01]  /*b0d0*/  FADD R73, R25, R60 ;  /* 0x0000003c19497221 */ /* 0x000fe20000000000 */
[----:B------:R-:W-:-:S02]  /*b0e0*/  F2FP.F16.F32.PACK_AB R28, R15, R28 ;  /* 0x0000001c0f1c723e */ /* 0x000fc400000000ff */
[----:B------:R2:W3:Y:S01]  /*b0f0*/  MUFU.EX2 R78, R38 ;  /* 0x00000026004e7308 */ /* 0x0004e20000000800 */
[----:B----4-:R-:W-:Y:S01]  /*b100*/  @!P3 FMUL R74, R74, R74 ;  /* 0x0000004a4a4ab220 */ /* 0x010fe20000400000 */
[----:B------:R-:W-:Y:S02]  /*b110*/  FSETP.GEU.AND P3, PT, R82, -126, PT ;  /* 0xc2fc00005200780b */ /* 0x000fe40003f6e000 */
[----:B------:R-:W-:-:S03]  /*b120*/  F2FP.F16.F32.PACK_AB R25, R72, R69 ;  /* 0x000000454819723e */ /* 0x000fc600000000ff */
[----:B------:R-:W-:Y:S01]  /*b130*/  @!P5 FMUL R75, R75, 0.5 ;  /* 0x3f0000004b4bd820 */ /* 0x000fe20000400000 */
[----:B------:R-:W4:Y:S01]  /*b140*/  MUFU.EX2 R71, R71 ;  /* 0x0000004700477308 */ /* 0x000f220000000800 */
[----:B-1----:R-:W-:Y:S01]  /*b150*/  @!P4 FMUL R67, R67, R67 ;  /* 0x000000434343c220 */ /* 0x002fe20000400000 */
[----:B------:R-:W-:Y:S01]  /*b160*/  FSETP.GEU.AND P4, PT, R42, -126, PT ;  /* 0xc2fc00002a00780b */ /* 0x000fe20003f8e000 */
[----:B--2---:R-:W-:-:S04]  /*b170*/  FADD R38, R15, R52 ;  /* 0x000000340f267221 */ /* 0x004fc80000000000 */
[----:B------:R-:W-:Y:S01]  /*b180*/  @!P3 FMUL R82, R82, 0.5 ;  /* 0x3f0000005252b820 */ /* 0x000fe20000400000 */
[----:B------:R1:W2:Y:S01]  /*b190*/  MUFU.EX2 R9, R75 ;  /* 0x0000004b00097308 */ /* 0x0002a20000000800 */
[----:B---3--:R-:W-:Y:S01]  /*b1a0*/  @!P6 FMUL R78, R78, R78 ;  /* 0x0000004e4e4ee220 */ /* 0x008fe20000400000 */
[----:B------:R-:W-:Y:S01]  /*b1b0*/  FSETP.GEU.AND P6, PT, R169, -126, PT ;  /* 0xc2fc0000a900780b */ /* 0x000fe20003fce000 */
[----:B------:R-:W-:Y:S01]  /*b1c0*/  FADD R85, R38, R77 ;  /* 0x0000004d26557221 */ /* 0x000fe20000000000 */
[----:B------:R-:W-:Y:S01]  /*b1d0*/  FADD R38, R14, R53 ;  /* 0x000000350e267221 */ /* 0x000fe20000000000 */
[----:B------:R-:W-:Y:S02]  /*b1e0*/  FADD R77, R29, R64 ;  /* 0x000000401d4d7221 */ /* 0x000fe40000000000 */
[----:B------:R-:W-:Y:S01]  /*b1f0*/  @!P4 FMUL R42, R42, 0.5 ;  /* 0x3f0000002a2ac820 */ /* 0x000fe20000400000 */
[----:B------:R-:W3:Y:S01]  /*b200*/  MUFU.EX2 R10, R82 ;  /* 0x00000052000a7308 */ /* 0x000ee20000000800 */
[----:B-1----:R-:W-:Y:S01]  /*b210*/  FADD R75, R36, R65 ;  /* 0x00000041244b7221 */ /* 0x002fe20000000000 */
[----:B----4-:R-:W-:Y:S01]  /*b220*/  @!P2 FMUL R71, R71, R71 ;  /* 0x000000474747a220 */ /* 0x010fe20000400000 */
[----:B------:R-:W-:-:S02]  /*b230*/  FSETP.GEU.AND P2, PT, R79, -126, PT ;  /* 0xc2fc00004f00780b */ /* 0x000fc40003f4e000 */
[----:B------:R-:W-:Y:S01]  /*b240*/  FADD R83, R34, R75 ;  /* 0x0000004b22537221 */ /* 0x000fe20000000000 */
[----:B------:R-:W-:Y:S01]  /*b250*/  FADD R34, R11, R44 ;  /* 0x0000002c0b227221 */ /* 0x000fe20000000000 */
[----:B------:R-:W-:Y:S01]  /*b260*/  FADD R75, R20, R61 ;  /* 0x0000003d144b7221 */ /* 0x000fe20000000000 */
[----:B------:R-:W-:Y:S01]  /*b270*/  @!P6 FMUL R169, R169, 0.5 ;  /* 0x3f000000a9a9e820 */ /* 0x000fe20000400000 */
[----:B--2---:R-:W-:Y:S01]  /*b280*/  @!P5 FMUL R9, R9, R9 ;  /* 0x000000090909d220 */ /* 0x004fe20000400000 */
[----:B------:R-:W-:Y:S01]  /*b290*/  FADD R50, R34, R73 ;  /* 0x0000004922327221 */ /* 0x000fe20000000000 */
[----:B------:R-:W-:Y:S01]  /*b2a0*/  FADD R34, R26, R45 ;  /* 0x0000002d1a227221 */ /* 0x000fe20000000000 */
[----:B------:R-:W-:Y:S01]  /*b2b0*/  FSETP.GEU.AND P5, PT, R86, -126, PT ;  /* 0xc2fc00005600780b */ /* 0x000fe20003fae000 */
[----:B------:R1:W2:Y:S01]  /*b2c0*/  MUFU.EX2 R8, R42 ;  /* 0x0000002a00087308 */ /* 0x0002a20000000800 */
[----:B------:R-:W-:Y:S01]  /*b2d0*/  FADD R46, R46, R83 ;  /* 0x000000532e2e7221 */ /* 0x000fe20000000000 */
[----:B------:R-:W-:Y:S01]  /*b2e0*/  FADD R54, R34, R75 ;  /* 0x0000004b22367221 */ /* 0x000fe20000000000 */
[----:B------:R-:W-:Y:S01]  /*b2f0*/  @!P2 FMUL R79, R79, 0.5 ;  /* 0x3f0000004f4fa820 */ /* 0x000fe20000400000 */
[----:B---3--:R-:W-:Y:S01]  /*b300*/  @!P3 FMUL R10, R10, R10 ;  /* 0x0000000a0a0ab220 */ /* 0x008fe20000400000 */
[----:B------:R-:W-:Y:S01]  /*b310*/  FSETP.GEU.AND P3, PT, R87, -126, PT ;  /* 0xc2fc00005700780b */ /* 0x000fe20003f6e000 */
[----:B------:R-:W-:Y:S01]  /*b320*/  FADD R34, R13, R48 ;  /* 0x000000300d227221 */ /* 0x000fe20000000000 */
[----:B------:R-:W-:Y:S01]  /*b330*/  FADD R50, R50, R85 ;  /* 0x0000005532327221 */ /* 0x000fe20000000000 */
[----:B------:R-:W3:Y:S01]  /*b340*/  MUFU.EX2 R75, R169 ;  /* 0x000000a9004b7308 */ /* 0x000ee20000000800 */
[----:B-1----:R-:W-:Y:S01]  /*b350*/  FADD R42, R21, R56 ;  /* 0x00000038152a7221 */ /* 0x002fe20000000000 */
[----:B------:R-:W-:Y:S01]  /*b360*/  FADD R34, R34, R77 ;  /* 0x0000004d22227221 */ /* 0x000fe20000000000 */
[----:B------:R-:W-:Y:S01]  /*b370*/  FADD R77, R43, R78 ;  /* 0x0000004e2b4d7221 */ /* 0x000fe20000000000 */
[----:B------:R-:W-:Y:S01]  /*b380*/  @!P5 FMUL R86, R86, 0.5 ;  /* 0x3f0000005656d820 */ /* 0x000fe20000400000 */
[----:B------:R-:W-:Y:S01]  /*b390*/  FADD R81, R42, R81 ;  /* 0x000000512a517221 */ /* 0x000fe20000000000 */
[----:B------:R-:W-:Y:S01]  /*b3a0*/  FADD R83, R51, R10 ;  /* 0x0000000a33537221 */ /* 0x000fe20000000000 */
[----:B------:R-:W-:Y:S01]  /*b3b0*/  FADD R42, R80, R67 ;  /* 0x00000043502a7221 */ /* 0x000fe20000000000 */
[----:B------:R1:W4:Y:S01]  /*b3c0*/  MUFU.EX2 R73, R79 ;  /* 0x0000004f00497308 */ /* 0x0003220000000800 */
[----:B--2---:R-:W-:Y:S01]  /*b3d0*/  @!P4 FMUL R8, R8, R8 ;  /* 0x000000080808c220 */ /* 0x004fe20000400000 */
[----:B------:R-:W-:Y:S01]  /*b3e0*/  @!P3 FMUL R87, R87, 0.5 ;  /* 0x3f0000005757b820 */ /* 0x000fe20000400000 */
[----:B------:R-:W-:Y:S01]  /*b3f0*/  FSETP.GEU.AND P4, PT, R30, -126, PT ;  /* 0xc2fc00001e00780b */ /* 0x000fe20003f8e000 */
[----:B------:R-:W-:Y:S01]  /*b400*/  FADD R81, R34, R81 ;  /* 0x0000005122517221 */ /* 0x000fe20000000000 */
[----:B------:R-:W-:Y:S01]  /*b410*/  FADD R34, R72, R59 ;  /* 0x0000003b48227221 */ /* 0x000fe20000000000 */
[----:B------:R-:W-:-:S02]  /*b420*/  SHF.L.U32 R11, R19, 0x1f, RZ ;  /* 0x0000001f130b7819 */ /* 0x000fc400000006ff */
[----:B------:R2:W5:Y:S01]  /*b430*/  MUFU.EX2 R82, R86 ;  /* 0x0000005600527308 */ /* 0x0005620000000800 */
[----:B---3--:R-:W-:Y:S01]  /*b440*/  @!P6 FMUL R75, R75, R75 ;  /* 0x0000004b4b4be220 */ /* 0x008fe20000400000 */
[----:B------:R-:W-:Y:S01]  /*b450*/  FSETP.GEU.AND P6, PT, R171, -126, PT ;  /* 0xc2fc0000ab00780b */ /* 0x000fe20003fce000 */
[----:B-1----:R-:W-:Y:S01]  /*b460*/  FADD R79, R37, R68 ;  /* 0x00000044254f7221 */ /* 0x002fe20000000000 */
[----:B------:R-:W-:Y:S01]  /*b470*/  FADD R81, R50, R81 ;  /* 0x0000005132517221 */ /* 0x000fe20000000000 */
[----:B------:R-:W-:Y:S01]  /*b480*/  FADD R85, R174, R75 ;  /* 0x0000004bae557221 */ /* 0x000fe20000000000 */
[----:B------:R-:W-:Y:S01]  /*b490*/  F2FP.F16.F32.PACK_AB R36, R33, R36 ;  /* 0x000000242124723e */ /* 0x000fe200000000ff */
[----:B------:R-:W-:Y:S01]  /*b4a0*/  FADD R79, R38, R79 ;  /* 0x0000004f264f7221 */ /* 0x000fe20000000000 */
[----:B------:R-:W1:Y:S01]  /*b4b0*/  MUFU.EX2 R87, R87 ;  /* 0x0000005700577308 */ /* 0x000e620000000800 */
[----:B------:R-:W-:Y:S01]  /*b4c0*/  FADD R38, R69, R62 ;  /* 0x0000003e45267221 */ /* 0x000fe20000000000 */
[----:B------:R-:W-:Y:S01]  /*b4d0*/  @!P4 FMUL R30, R30, 0.5 ;  /* 0x3f0000001e1ec820 */ /* 0x000fe20000400000 */
[----:B----4-:R-:W-:Y:S01]  /*b4e0*/  @!P2 FMUL R73, R73, R73 ;  /* 0x000000494949a220 */ /* 0x010fe20000400000 */
[----:B------:R-:W-:Y:S01]  /*b4f0*/  FADD R79, R54, R79 ;  /* 0x0000004f364f7221 */ /* 0x000fe20000000000 */
[----:B--2---:R-:W-:Y:S01]  /*b500*/  FADD R86, R38, R77 ;  /* 0x0000004d26567221 */ /* 0x004fe20000000000 */
[----:B------:R-:W-:Y:S01]  /*b510*/  FADD R38, R35, R70 ;  /* 0x0000004623267221 */ /* 0x000fe20000000000 */
[----:B------:R-:W-:Y:S01]  /*b520*/  @!P6 FMUL R171, R171, 0.5 ;  /* 0x3f000000ababe820 */ /* 0x000fe20000400000 */
[----:B------:R-:W-:Y:S01]  /*b530*/  FADD R77, R170, R9 ;  /* 0x00000009aa4d7221 */ /* 0x000fe20000000000 */
[----:B-----5:R-:W-:Y:S01]  /*b540*/  @!P5 FMUL R82, R82, R82 ;  /* 0x000000525252d220 */ /* 0x020fe20000400000 */
[----:B------:R-:W-:Y:S01]  /*b550*/  FADD R175, R38, R83 ;  /* 0x0000005326af7221 */ /* 0x000fe20000000000 */
[----:B------:R-:W-:Y:S01]  /*b560*/  FADD R176, R42, R85 ;  /* 0x000000552ab07221 */ /* 0x000fe20000000000 */
[----:B------:R-:W-:Y:S01]  /*b570*/  FADD R173, R34, R77 ;  /* 0x0000004d22ad7221 */ /* 0x000fe20000000000 */
[----:B------:R-:W2:Y:S01]  /*b580*/  MUFU.EX2 R171, R171 ;  /* 0x000000ab00ab7308 */ /* 0x000ea20000000800 */
[----:B------:R-:W-:Y:S01]  /*b590*/  FADD R34, R31, R66 ;  /* 0x000000421f227221 */ /* 0x000fe20000000000 */
[----:B------:R-:W-:Y:S01]  /*b5a0*/  FADD R77, R47, R8 ;  /* 0x000000082f4d7221 */ /* 0x000fe20000000000 */
[----:B------:R-:W-:Y:S01]  /*b5b0*/  FADD R42, R39, R74 ;  /* 0x0000004a272a7221 */ /* 0x000fe20000000000 */
[----:B-1----:R-:W-:Y:S01]  /*b5c0*/  @!P3 FMUL R87, R87, R87 ;  /* 0x000000575757b220 */ /* 0x002fe20000400000 */
[----:B------:R-:W-:Y:S01]  /*b5d0*/  FADD R38, R76, R63 ;  /* 0x0000003f4c267221 */ /* 0x000fe20000000000 */
[----:B------:R-:W-:Y:S01]  /*b5e0*/  FADD R83, R172, R73 ;  /* 0x00000049ac537221 */ /* 0x000fe20000000000 */
[----:B------:R-:W-:Y:S01]  /*b5f0*/  FADD R54, R84, R71 ;  /* 0x0000004754367221 */ /* 0x000fe20000000000 */
[----:B------:R-:W-:Y:S01]  /*b600*/  FADD R169, R58, R87 ;  /* 0x000000573aa97221 */ /* 0x000fe20000000000 */
[----:B------:R-:W-:Y:S01]  /*b610*/  FADD R85, R55, R82 ;  /* 0x0000005237557221 */ /* 0x000fe20000000000 */
[----:B------:R-:W1:Y:S01]  /*b620*/  MUFU.EX2 R30, R30 ;  /* 0x0000001e001e7308 */ /* 0x000e620000000800 */
        /* <DEDUP_REMOVED lines=9> */
[----:B--2---:R-:W-:Y:S01]  /*b6c0*/  @!P6 FMUL R171, R171, R171 ;  /* 0x000000abababe220 */ /* 0x004fe20000400000 */
[----:B------:R-:W-:Y:S01]  /*b6d0*/  FADD R38, R173, R38 ;  /* 0x00000026ad267221 */ /* 0x000fe20000000000 */
[----:B------:R-:W-:Y:S01]  /*b6e0*/  FADD R85, R86, R85 ;  /* 0x0000005556557221 */ /* 0x000fe20000000000 */
[----:B------:R-:W-:Y:S01]  /*b6f0*/  FADD R81, R46, R81 ;  /* 0x000000512e517221 */ /* 0x000fe20000000000 */
[----:B------:R-:W-:Y:S01]  /*b700*/  F2FP.F16.F32.PACK_AB R34, R29, R20 ;  /* 0x000000141d22723e */ /* 0x000fe200000000ff */
[----:B------:R2:W3:Y:S01]  /*b710*/  SYNCS.PHASECHK.TRANS64.TRYWAIT P2, [UR10+0x40400], R11 ;  /* 0x0404000bff0075a7 */ /* 0x0004e2000804014a */
[----:B------:R-:W-:Y:S01]  /*b720*/  FADD R38, R85, R38 ;  /* 0x0000002655267221 */ /* 0x000fe20000000000 */
[----:B-1----:R-:W-:Y:S01]  /*b730*/  @!P4 FMUL R30, R30, R30 ;  /* 0x0000001e1e1ec220 */ /* 0x002fe20000400000 */
[----:B------:R-:W-:Y:S01]  /*b740*/  F2FP.F16.F32.PACK_AB R54, R27, R68 ;  /* 0x000000441b36723e */ /* 0x000fe200000000ff */
[----:B------:R-:W-:Y:S01]  /*b750*/  FMUL R154, R154, R171 ;  /* 0x000000ab9a9a7220 */ /* 0x000fe20000400000 */
[----:B------:R-:W-:Y:S01]  /*b760*/  FFMA R0, R171, R0, R38 ;  /* 0x00000000ab007223 */ /* 0x000fe20000000026 */
[----:B------:R-:W-:Y:S01]  /*b770*/  F2FP.F16.F32.PACK_AB R38, R40, R37 ;  /* 0x000000252826723e */ /* 0x000fe200000000ff */
[----:B------:R-:W-:Y:S01]  /*b780*/  FFMA R3, R30, R3, R81 ;  /* 0x000000031e037223 */ /* 0x000fe20000000051 */
        /* <DEDUP_REMOVED lines=100> */
[----:B------:R-:W-:-:S02]  /*bdd0*/  F2FP.F16.F32.PACK_AB R51, R73, R8 ;  /* 0x000000084933723e */ /* 0x000fc400000000ff */
[----:B------:R-:W-:Y:S01]  /*bde0*/  F2FP.F16.F32.PACK_AB R53, R75, R10 ;  /* 0x0000000a4b35723e */ /* 0x000fe200000000ff */
[----:B--23--:R-:W-:Y:S06]  /*bdf0*/  @!P0 BRA `(.L_x_41) ;  /* 0x0000000000048947 */ /* 0x00cfec0003800000 */
[----:B------:R-:W-:Y:S01]  /*be00*/  BPT.TRAP 0x1 ;  /* 0x000000040000795c */ /* 0x000fe20000300000 */
.L_x_41:
[----:B------:R-:W-:Y:S05]  /*be10*/  @P2 BRA `(.L_x_42) ;  /* 0x0000000000082947 */ /* 0x000fea0003800000 */
[----:B------:R-:W1:Y:S02]  /*be20*/  SYNCS.PHASECHK.TRANS64.TRYWAIT P2, [UR10+0x40400], R11 ;  /* 0x0404000bff0075a7 */ /* 0x000e64000804014a */
[----:B-1----:R-:W-:Y:S05]  /*be30*/  @!P2 BRA `(.L_x_43) ;  /* 0x000000540084a947 */ /* 0x002fea0003800000 */
.L_x_42:
        /* <DEDUP_REMOVED lines=234> */
.L_x_44:
[----:B------:R-:W-:-:S04]  /*cce0*/  ULEA UR10, UR4, UR38, 0x3 ;  /* 0x00000026040a7291 */ /* 0x000fc8000f8e183f */
[----:B------:R-:W-:-:S04]  /*ccf0*/  UIADD3 UR10, UR10, 0x40428, URZ ;  /* 0x000404280a0a7890 */ /* 0x000fc8000fffe03f */
[----:B------:R-:W-:-:S09]  /*cd00*/  UPRMT UR10, URZ, 0x654, UR10 ;  /* 0x000006543f0a7896 */ /* 0x000fd2000800000a */
[----:B------:R-:W-:Y:S01]  /*cd10*/  SYNCS.ARRIVE.TRANS64.RED.A1T0 RZ, [UR10], RZ ;  /* 0x000000ffffff79a7 */ /* 0x000fe2000810040a */
[----:B------:R-:W-:Y:S05]  /*cd20*/  @P1 BRA `(.L_x_45) ;  /* 0x0000000000041947 */ /* 0x000fea0003800000 */
[----:B------:R-:W-:Y:S01]  /*cd30*/  BPT.TRAP 0x1 ;  /* 0x000000040000795c */ /* 0x000fe20000300000 */
.L_x_45:
[----:B------:R-:W-:-:S04]  /*cd40*/  UIADD3 UR4, UR4, 0x1, URZ ;  /* 0x0000000104047890 */ /* 0x000fc8000fffe03f */
[----:B------:R-:W-:-:S04]  /*cd50*/  UISETP.NE.AND UP0, UPT, UR4, 0x5, UPT ;  /* 0x000000050400788c */ /* 0x000fc8000bf05270 */
[----:B------:R-:W-:Y:S01]  /*cd60*/  USEL UR10, UR4, URZ, UP0 ;  /* 0x0000003f040a7287 */ /* 0x000fe20008000000 */
[----:B------:R-:W-:Y:S11]  /*cd70*/  @!P0 BRA `(.L_x_46) ;  /* 0x0000000000048947 */ /* 0x000ff60003800000 */
[----:B------:R-:W-:Y:S01]  /*cd80*/  BPT.TRAP 0x1 ;  /* 0x000000040000795c */ /* 0x000fe20000300000 */
.L_x_46:
[----:B------:R-:W-:-:S04]  /*cd90*/  ULEA UR4, UR10, UR38, 0x3 ;  /* 0x000000260a047291 */ /* 0x000fc8000f8e183f */
[----:B------:R-:W-:-:S04]  /*cda0*/  UIADD3 UR4, UR4, 0x40428, URZ ;  /* 0x0004042804047890 */ /* 0x000fc8000fffe03f */
[----:B------:R-:W-:-:S09]  /*cdb0*/  UPRMT UR4, URZ, 0x654, UR4 ;  /* 0x000006543f047896 */ /* 0x000fd20008000004 */
[----:B------:R-:W-:Y:S01]  /*cdc0*/  SYNCS.ARRIVE.TRANS64.RED.A1T0 RZ, [UR4], RZ ;  /* 0x000000ffffff79a7 */ /* 0x000fe20008100404 */
[----:B------:R-:W-:Y:S05]  /*cdd0*/  @P1 BRA `(.L_x_47) ;  /* 0x0000000000041947 */ /* 0x000fea0003800000 */
[----:B------:R-:W-:Y:S01]  /*cde0*/  BPT.TRAP 0x1 ;  /* 0x000000040000795c */ /* 0x000fe20000300000 */
.L_x_47:
[----:B------:R-:W-:Y:S01]  /*cdf0*/  UIADD3 UR6, UR6, 0x1, URZ ;  /* 0x0000000106067890 */ /* 0x000fe2000fffe03f */
[C---:B------:R-:W-:Y:S01]  /*ce00*/  ISETP.GT.AND P2, PT, R7.reuse, 0x1, PT ;  /* 0x000000010700780c */ /* 0x040fe20003f44270 */
[----:B------:R-:W-:Y:S01]  /*ce10*/  UIADD3 UR4, UR10, 0x1, URZ ;  /* 0x000000010a047890 */ /* 0x000fe2000fffe03f */
[----:B------:R-:W-:Y:S01]  /*ce20*/  IADD3 R7, R7, -0x1, RZ ;  /* 0xffffffff07077810 */ /* 0x000fe20007ffe0ff */
[----:B------:R-:W-:Y:S01]  /*ce30*/  UISETP.NE.AND UP1, UPT, UR6, 0x5, UPT ;  /* 0x000000050600788c */ /* 0x000fe2000bf25270 */
[----:B------:R-:W-:Y:S01]  /*ce40*/  VIADD R4, R4, 0x80 ;  /* 0x0000008004047836 */ /* 0x000fe20000000000 */
[----:B------:R-:W-:Y:S01]  /*ce50*/  UISETP.NE.AND UP0, UPT, UR4, 0x5, UPT ;  /* 0x000000050400788c */ /* 0x000fe2000bf05270 */
[----:B------:R-:W-:Y:S01]  /*ce60*/  MOV R9, R5 ;  /* 0x0000000500097202 */ /* 0x000fe20000000f00 */
[----:B------:R-:W-:Y:S01]  /*ce70*/  USEL UR10, URZ, 0x1, UP1 ;  /* 0x000000013f0a7887 */ /* 0x000fe20008800000 */
[----:B-1----:R-:W-:Y:S01]  /*ce80*/  MOV R8, R6 ;  /* 0x0000000600087202 */ /* 0x002fe20000000f00 */
[----:B------:R-:W-:-:S02]  /*ce90*/  USEL UR4, UR4, URZ, UP0 ;  /* 0x0000003f04047287 */ /* 0x000fc40008000000 */
[----:B------:R-:W-:Y:S02]  /*cea0*/  USEL UR37, UR6, URZ, UP1 ;  /* 0x0000003f06257287 */ /* 0x000fe40008800000 */
[----:B------:R-:W-:Y:S01]  /*ceb0*/  LOP3.LUT R19, R19, UR10, RZ, 0x3c, !PT ;  /* 0x0000000a13137c12 */ /* 0x000fe2000f8e3cff */
[----:B------:R-:W-:Y:S09]  /*cec0*/  @P2 BRA `(.L_x_48) ;  /* 0xffffffbc00142947 */ /* 0x000ff2000383ffff */
.L_x_37:
[----:B------:R-:W-:-:S04]  /*ced0*/  ULOP3.LUT UR5, UR58, 0x1, URZ, 0xfc, !UPT ;  /* 0x000000013a057892 */ /* 0x000fc8000f8efc3f */
[----:B------:R-:W-:-:S06]  /*cee0*/  UISETP.NE.AND UP0, UPT, UR5, 0x3, UPT ;  /* 0x000000030500788c */ /* 0x000fcc000bf05270 */
[----:B------:R-:W-:-:S13]  /*cef0*/  PLOP3.LUT P2, PT, PT, PT, UP0, 0x80, 0x0 ;  /* 0x000000000000781c */ /* 0x000fda0003f4f008 */
[----:B------:R-:W-:Y:S05]  /*cf00*/  @!P2 BRA `(.L_x_49) ;  /* 0x000000000004a947 */ /* 0x000fea0003800000 */
[----:B------:R-:W-:Y:S01]  /*cf10*/  BPT.TRAP 0x1 ;  /* 0x000000040000795c */ /* 0x000fe20000300000 */
.L_x_49:
[----:B------:R-:W-:Y:S02]  /*cf20*/  UISETP.GT.U32.AND UP0, UPT, UR58, 0x1, UPT ;  /* 0x000000013a00788c */ /* 0x000fe4000bf04070 */
[----:B------:R-:W-:-:S04]  /*cf30*/  ULEA UR5, UR52, UR38, 0x3 ;  /* 0x0000002634057291 */ /* 0x000fc8000f8e183f */
[----:B------:R-:W-:Y:S01]  /*cf40*/  UIADD3 UR5, UR5, 0x40460, URZ ;  /* 0x0004046005057890 */ /* 0x000fe2000fffe03f */
[----:B------:R-:W-:-:S03]  /*cf50*/  PLOP3.LUT P2, PT, PT, PT, UP0, 0x80, 0x0 ;  /* 0x000000000000781c */ /* 0x000fc60003f4f008 */
[----:B------:R-:W-:-:S09]  /*cf60*/  UPRMT UR5, URZ, 0x654, UR5 ;  /* 0x000006543f057896 */ /* 0x000fd20008000005 */
[----:B------:R-:W-:Y:S01]  /*cf70*/  SYNCS.ARRIVE.TRANS64.RED.A1T0 RZ, [UR5], RZ ;  /* 0x000000ffffff79a7 */ /* 0x000fe20008100405 */
[----:B------:R-:W-:Y:S05]  /*cf80*/  @P2 BRA `(.L_x_50) ;  /* 0x0000000000042947 */ /* 0x000fea0003800000 */
[----:B------:R-:W-:Y:S01]  /*cf90*/  BPT.TRAP 0x1 ;  /* 0x000000040000795c */ /* 0x000fe20000300000 */
.L_x_50:
[----:B------:R-:W-:Y:S05]  /*cfa0*/  @!P0 BRA `(.L_x_51) ;  /* 0x0000000000048947 */ /* 0x000fea0003800000 */
[----:B------:R-:W-:Y:S01]  /*cfb0*/  BPT.TRAP 0x1 ;  /* 0x000000040000795c */ /* 0x000fe20000300000 */
.L_x_51:
[----:B------:R-:W-:-:S04]  /*cfc0*/  ULEA UR4, UR4, UR38, 0x3 ;  /* 0x0000002604047291 */ /* 0x000fc8000f8e183f */
[----:B------:R-:W-:-:S04]  /*cfd0*/  UIADD3 UR4, UR4, 0x40428, URZ ;  /* 0x0004042804047890 */ /* 0x000fc8000fffe03f */
[----:B------:R-:W-:-:S09]  /*cfe0*/  UPRMT UR4, URZ, 0x654, UR4 ;  /* 0x000006543f047896 */ /* 0x000fd20008000004 */
[----:B------:R-:W-:Y:S01]  /*cff0*/  SYNCS.ARRIVE.TRANS64.RED.A1T0 RZ, [UR4], RZ ;  /* 0x000000ffffff79a7 */ /* 0x000fe20008100404 */
[----:B------:R-:W-:Y:S05]  /*d000*/  @P1 BRA `(.L_x_52) ;  /* 0x0000000000041947 */ /* 0x000fea0003800000 */
[----:B------:R-:W-:Y:S01]  /*d010*/  BPT.TRAP 0x1 ;  /* 0x000000040000795c */ /* 0x000fe20000300000 */
.L_x_52:
[----:B------:R-:W2:Y:S01]  /*d020*/  SHFL.BFLY PT, R4, R3, 0x1, 0x1f ;  /* 0x0c201f0003047f89 */ /* 0x000ea200000e0000 */
[----:B------:R-:W-:Y:S01]  /*d030*/  BSSY B0, `(.L_x_53) ;  /* 0x0000023000007945 */ /* 0x000fe20003800000 */
[----:B------:R-:W-:Y:S01]  /*d040*/  MOV R11, 0x7f800000 ;  /* 0x7f800000000b7802 */ /* 0x000fe20000000f00 */
[----:B------:R-:W-:Y:S01]  /*d050*/  IMAD.MOV.U32 R10, RZ, RZ, 0x3f800000 ;  /* 0x3f800000ff0a7424 */ /* 0x000fe200078e00ff */
[----:B------:R-:W3:Y:S01]  /*d060*/  SHFL.BFLY PT, R7, R0, 0x1, 0x1f ;  /* 0x0c201f0000077f89 */ /* 0x000ee200000e0000 */
[----:B-1----:R-:W-:Y:S02]  /*d070*/  MOV R8, 0x3f800000 ;  /* 0x3f80000000087802 */ /* 0x002fe40000000f00 */
[----:B------:R-:W-:Y:S01]  /*d080*/  MOV R13, 0x7f800000 ;  /* 0x7f800000000d7802 */ /* 0x000fe20000000f00 */
[----:B--2---:R-:W-:Y:S01]  /*d090*/  FADD R4, R4, R3 ;  /* 0x0000000304047221 */ /* 0x004fe20000000000 */
[----:B---3--:R-:W-:-:S04]  /*d0a0*/  FADD R14, R7, R0 ;  /* 0x00000000070e7221 */ /* 0x008fc80000000000 */
[----:B------:R-:W1:Y:S04]  /*d0b0*/  SHFL.BFLY PT, R9, R4, 0x2, 0x1f ;  /* 0x0c401f0004097f89 */ /* 0x000e6800000e0000 */
[----:B------:R-:W2:Y:S01]  /*d0c0*/  SHFL.BFLY PT, R21, R14, 0x2, 0x1f ;  /* 0x0c401f000e157f89 */ /* 0x000ea200000e0000 */
[C---:B-1----:R-:W-:Y:S01]  /*d0d0*/  FSETP.NE.AND P0, PT, R4.reuse, -R9, PT ;  /* 0x800000090400720b */ /* 0x042fe20003f05000 */
[----:B------:R-:W-:Y:S01]  /*d0e0*/  FADD R3, R4, R9 ;  /* 0x0000000904037221 */ /* 0x000fe20000000000 */
[----:B--2---:R-:W-:-:S11]  /*d0f0*/  FADD R7, R14, R21 ;  /* 0x000000150e077221 */ /* 0x004fd60000000000 */
[----:B------:R-:W-:Y:S05]  /*d100*/  @!P0 BRA `(.L_x_54) ;  /* 0x0000000000548947 */ /* 0x000fea0003800000 */
[----:B------:R-:W-:Y:S01]  /*d110*/  IADD3 R0, R3, 0x1800000, RZ ;  /* 0x0180000003007810 */ /* 0x000fe20007ffe0ff */
[----:B------:R-:W-:Y:S03]  /*d120*/  BSSY B1, `(.L_x_55) ;  /* 0x000000c000017945 */ /* 0x000fe60003800000 */
[----:B------:R-:W-:-:S04]  /*d130*/  LOP3.LUT R0, R0, 0x7f800000, RZ, 0xc0, !PT ;  /* 0x7f80000000007812 */ /* 0x000fc800078ec0ff */
[----:B------:R-:W-:-:S13]  /*d140*/  ISETP.GT.U32.AND P0, PT, R0, 0x1ffffff, PT ;  /* 0x01ffffff0000780c */ /* 0x000fda0003f04070 */
[----:B------:R-:W-:Y:S05]  /*d150*/  @P0 BRA `(.L_x_56) ;  /* 0x0000000000100947 */ /* 0x000fea0003800000 */
[----:B------:R-:W-:-:S07]  /*d160*/  MOV R12, 0xd180 ;  /* 0x0000d180000c7802 */ /* 0x000fce0000000f00 */
[----:B------:R-:W-:Y:S05]  /*d170*/  CALL.REL.NOINC `($__internal_0_$__cuda_sm20_rcp_rn_f32_slowpath) ;  /* 0x0000004400c47944 */ /* 0x000fea0003c00000 */
[----:B------:R-:W-:Y:S01]  /*d180*/  IMAD.MOV.U32 R8, RZ, RZ, R4 ;  /* 0x000000ffff087224 */ /* 0x000fe200078e0004 */
[----:B------:R-:W-:Y:S06]  /*d190*/  BRA `(.L_x_57) ;  /* 0x0000000000107947 */ /* 0x000fec0003800000 */
.L_x_56:
[----:B------:R-:W1:Y:S02]  /*d1a0*/  MUFU.RCP R8, R3 ;  /* 0x0000000300087308 */ /* 0x000e640000001000 */
[----:B-1----:R-:W-:-:S04]  /*d1b0*/  FFMA R0, R3, R8, -1 ;  /* 0xbf80000003007423 */ /* 0x002fc80000000008 */
[----:B------:R-:W-:-:S04]  /*d1c0*/  FADD.FTZ R9, -R0, -RZ ;  /* 0x800000ff00097221 */ /* 0x000fc80000010100 */
[----:B------:R-:W-:-:S07]  /*d1d0*/  FFMA R8, R8, R9, R8 ;  /* 0x0000000908087223 */ /* 0x000fce0000000008 */
.L_x_57:
[----:B------:R-:W-:Y:S05]  /*d1e0*/  BSYNC B1 ;  /* 0x0000000000017941 */ /* 0x000fea0003800000 */
.L_x_55:
[----:B------:R-:W-:Y:S01]  /*d1f0*/  FSETP.GEU.AND P0, PT, |R3|, 1.175494350822287508e-38, PT ;  /* 0x008000000300780b */ /* 0x000fe20003f0e200 */
[----:B------:R-:W-:-:S12]  /*d200*/  ULDC UR4, c[0x0][0x600] ;  /* 0x0001800000047ab9 */ /* 0x000fd80000000800 */
[----:B------:R-:W-:-:S04]  /*d210*/  @!P0 FMUL R3, R3, 16777216 ;  /* 0x4b80000003038820 */ /* 0x000fc80000400000 */
[----:B------:R-:W1:Y:S02]  /*d220*/  MUFU.LG2 R0, R3 ;  /* 0x0000000300007308 */ /* 0x000e640000000c00 */
[----:B-1----:R-:W-:-:S04]  /*d230*/  @!P0 FADD R0, R0, -24 ;  /* 0xc1c0000000008421 */ /* 0x002fc80000000000 */
[----:B------:R-:W-:-:S04]  /*d240*/  FMUL R0, R0, 0.69314718246459960938 ;  /* 0x3f31721800007820 */ /* 0x000fc80000400000 */
[----:B------:R-:W-:-:S07]  /*d250*/  FFMA R13, R5, UR4, R0 ;  /* 0x00000004050d7c23 */ /* 0x000fce0008000000 */
.L_x_54:
[----:B------:R-:W-:Y:S05]  /*d260*/  BSYNC B0 ;  /* 0x0000000000007941 */ /* 0x000fea0003800000 */
.L_x_53:
[----:B------:R-:W-:Y:S01]  /*d270*/  FSETP.NE.AND P0, PT, R14, -R21, PT ;  /* 0x800000150e00720b */ /* 0x000fe20003f05000 */
[----:B------:R-:W-:Y:S01]  /*d280*/  ULDC UR4, c[0x0][0x608] ;  /* 0x0001820000047ab9 */ /* 0x000fe20000000800 */
[----:B------:R-:W-:Y:S01]  /*d290*/  BSSY B0, `(.L_x_58) ;  /* 0x0000041000007945 */ /* 0x000fe20003800000 */
[----:B------:R-:W-:-:S04]  /*d2a0*/  FMUL R8, R8, UR4 ;  /* 0x0000000408087c20 */ /* 0x000fc80008400000 */
        /* <DEDUP_REMOVED lines=40> */
[----:B------:R-:W-:Y:S06]  /*d530*/  @!P0 BRA `(.L_x_59) ;  /* 0x0000000000588947 */ /* 0x000fec0003800000 */
[----:B------:R-:W-:Y:S01]  /*d540*/  IADD3 R0, R7, 0x1800000, RZ ;  /* 0x0180000007007810 */ /* 0x000fe20007ffe0ff */
[----:B------:R-:W-:Y:S03]  /*d550*/  BSSY B1, `(.L_x_60) ;  /* 0x000000d000017945 */ /* 0x000fe60003800000 */
[----:B------:R-:W-:-:S04]  /*d560*/  LOP3.LUT R0, R0, 0x7f800000, RZ, 0xc0, !PT ;  /* 0x7f80000000007812 */ /* 0x000fc800078ec0ff */
[----:B------:R-:W-:-:S13]  /*d570*/  ISETP.GT.U32.AND P0, PT, R0, 0x1ffffff, PT ;  /* 0x01ffffff0000780c */ /* 0x000fda0003f04070 */
[----:B------:R-:W-:Y:S05]  /*d580*/  @P0 BRA `(.L_x_61) ;  /* 0x0000000000140947 */ /* 0x000fea0003800000 */
[----:B------:R-:W-:Y:S02]  /*d590*/  MOV R3, R7 ;  /* 0x0000000700037202 */ /* 0x000fe40000000f00 */
[----:B------:R-:W-:-:S07]  /*d5a0*/  MOV R12, 0xd5c0 ;  /* 0x0000d5c0000c7802 */ /* 0x000fce0000000f00 */
[----:B------:R-:W-:Y:S05]  /*d5b0*/  CALL.REL.NOINC `($__internal_0_$__cuda_sm20_rcp_rn_f32_slowpath) ;  /* 0x0000004000b47944 */ /* 0x000fea0003c00000 */
[----:B------:R-:W-:Y:S01]  /*d5c0*/  MOV R10, R4 ;  /* 0x00000004000a7202 */ /* 0x000fe20000000f00 */
[----:B------:R-:W-:Y:S06]  /*d5d0*/  BRA `(.L_x_62) ;  /* 0x0000000000107947 */ /* 0x000fec0003800000 */
.L_x_61:
[----:B------:R-:W1:Y:S02]  /*d5e0*/  MUFU.RCP R10, R7 ;  /* 0x00000007000a7308 */ /* 0x000e640000001000 */
[----:B-1----:R-:W-:-:S04]  /*d5f0*/  FFMA R0, R7, R10, -1 ;  /* 0xbf80000007007423 */ /* 0x002fc8000000000a */
[----:B------:R-:W-:-:S04]  /*d600*/  FADD.FTZ R3, -R0, -RZ ;  /* 0x800000ff00037221 */ /* 0x000fc80000010100 */
[----:B------:R-:W-:-:S07]  /*d610*/  FFMA R10, R10, R3, R10 ;  /* 0x000000030a0a7223 */ /* 0x000fce000000000a */
.L_x_62:
[----:B------:R-:W-:Y:S05]  /*d620*/  BSYNC B1 ;  /* 0x0000000000017941 */ /* 0x000fea0003800000 */
.L_x_60:
[----:B------:R-:W-:Y:S01]  /*d630*/  FSETP.GEU.AND P0, PT, |R7|, 1.175494350822287508e-38, PT ;  /* 0x008000000700780b */ /* 0x000fe20003f0e200 */
[----:B------:R-:W-:-:S12]  /*d640*/  ULDC UR4, c[0x0][0x600] ;  /* 0x0001800000047ab9 */ /* 0x000fd80000000800 */
[----:B------:R-:W-:-:S04]  /*d650*/  @!P0 FMUL R7, R7, 16777216 ;  /* 0x4b80000007078820 */ /* 0x000fc80000400000 */
[----:B------:R-:W1:Y:S02]  /*d660*/  MUFU.LG2 R0, R7 ;  /* 0x0000000700007308 */ /* 0x000e640000000c00 */
[----:B-1----:R-:W-:-:S04]  /*d670*/  @!P0 FADD R0, R0, -24 ;  /* 0xc1c0000000008421 */ /* 0x002fc80000000000 */
[----:B------:R-:W-:-:S04]  /*d680*/  FMUL R11, R0, 0.69314718246459960938 ;  /* 0x3f317218000b7820 */ /* 0x000fc80000400000 */
[----:B------:R-:W-:-:S07]  /*d690*/  FFMA R11, R6, UR4, R11 ;  /* 0x00000004060b7c23 */ /* 0x000fce000800000b */
.L_x_59:
[----:B------:R-:W-:Y:S05]  /*d6a0*/  BSYNC B0 ;  /* 0x0000000000007941 */ /* 0x000fea0003800000 */
.L_x_58:
[----:B------:R-:W-:Y:S01]  /*d6b0*/  SHF.L.U32 R0, R22, 0x1f, RZ ;  /* 0x0000001f16007819 */ /* 0x000fe200000006ff */
[----:B------:R-:W-:Y:S01]  /*d6c0*/  UISETP.NE.AND UP0, UPT, UR55, 0x1, UPT ;  /* 0x000000013700788c */ /* 0x000fe2000bf05270 */
[----:B------:R-:W-:Y:S01]  /*d6d0*/  LOP3.LUT P0, RZ, R2, 0x3, RZ, 0xc0, !PT ;  /* 0x0000000302ff7812 */ /* 0x000fe2000780c0ff */
[----:B------:R-:W-:Y:S01]  /*d6e0*/  UISETP.NE.AND UP1, UPT, UR55, 0x2, UPT ;  /* 0x000000023700788c */ /* 0x000fe2000bf25270 */
[----:B------:R-:W1:Y:S01]  /*d6f0*/  SYNCS.PHASECHK.TRANS64.TRYWAIT P1, [UR57+0x8], R0 ;  /* 0x00000800ff0075a7 */ /* 0x000e620008020179 */
[----:B------:R-:W-:Y:S02]  /*d700*/  ULDC UR4, c[0x0][0x608] ;  /* 0x0001820000047ab9 */ /* 0x000fe40000000800 */
[----:B------:R-:W-:-:S04]  /*d710*/  FMUL R10, R10, UR4 ;  /* 0x000000040a0a7c20 */ /* 0x000fc80008400000 */
[-C--:B------:R-:W-:Y:S01]  /*d720*/  FMUL R154, R154, R10.reuse ;  /* 0x0000000a9a9a7220 */ /* 0x080fe20000400000 */
[----:B------:R-:W-:Y:S01]  /*d730*/  @!UP0 ULOP3.LUT UP2, URZ, UR52, 0x2, URZ, 0xc0, !UPT ;  /* 0x00000002343f8892 */ /* 0x000fe2000f84c03f */
[-C--:B------:R-:W-:Y:S01]  /*d740*/  FMUL R155, R155, R10.reuse ;  /* 0x0000000a9b9b7220 */ /* 0x080fe20000400000 */
[----:B------:R-:W-:Y:S01]  /*d750*/  @!UP0 ULOP3.LUT UR52, UR52, 0x1, URZ, 0xc0, !UPT ;  /* 0x0000000134348892 */ /* 0x000fe2000f8ec03f */
[-C--:B------:R-:W-:Y:S01]  /*d760*/  FMUL R158, R158, R10.reuse ;  /* 0x0000000a9e9e7220 */ /* 0x080fe20000400000 */
[----:B------:R-:W-:Y:S01]  /*d770*/  @!UP0 USEL UR4, URZ, 0x1, UP2 ;  /* 0x000000013f048887 */ /* 0x000fe20009000000 */
[-C--:B------:R-:W-:Y:S01]  /*d780*/  FMUL R159, R159, R10.reuse ;  /* 0x0000000a9f9f7220 */ /* 0x080fe20000400000 */
[----:B------:R-:W-:Y:S01]  /*d790*/  @!UP1 UIADD3 UR5, UR52, 0x1, URZ ;  /* 0x0000000134059890 */ /* 0x000fe2000fffe03f */
[-C--:B------:R-:W-:Y:S01]  /*d7a0*/  FMUL R162, R162, R10.reuse ;  /* 0x0000000aa2a27220 */ /* 0x080fe20000400000 */
[----:B------:R-:W-:Y:S01]  /*d7b0*/  @!UP0 ULOP3.LUT UR54, UR54, UR4, URZ, 0x3c, !UPT ;  /* 0x0000000436368292 */ /* 0x000fe2000f8e3c3f */
[-C--:B------:R-:W-:Y:S01]  /*d7c0*/  FMUL R163, R163, R10.reuse ;  /* 0x0000000aa3a37220 */ /* 0x080fe20000400000 */
[----:B------:R-:W-:Y:S01]  /*d7d0*/  @!UP1 UISETP.GT.U32.AND UP2, UPT, UR5, 0x1, UPT ;  /* 0x000000010500988c */ /* 0x000fe2000bf44070 */
[-C--:B------:R-:W-:Y:S01]  /*d7e0*/  FMUL R166, R166, R10.reuse ;  /* 0x0000000aa6a67220 */ /* 0x080fe20000400000 */
[----:B------:R-:W-:Y:S01]  /*d7f0*/  @!UP1 ULOP3.LUT UR52, UR52, 0x1, URZ, 0xc, !UPT ;  /* 0x0000000134349892 */ /* 0x000fe2000f8e0c3f */
[-C--:B------:R-:W-:Y:S01]  /*d800*/  FMUL R167, R167, R10.reuse ;  /* 0x0000000aa7a77220 */ /* 0x080fe20000400000 */
[----:B------:R-:W-:Y:S01]  /*d810*/  @!UP1 USEL UR4, URZ, 0x1, !UP2 ;  /* 0x000000013f049887 */ /* 0x000fe2000d000000 */
[-C--:B------:R-:W-:Y:S01]  /*d820*/  FMUL R138, R138, R10.reuse ;  /* 0x0000000a8a8a7220 */ /* 0x080fe20000400000 */
[-C--:B------:R-:W-:Y:S01]  /*d830*/  FMUL R139, R139, R10.reuse ;  /* 0x0000000a8b8b7220 */ /* 0x080fe20000400000 */
[-C--:B------:R-:W-:Y:S01]  /*d840*/  FMUL R142, R142, R10.reuse ;  /* 0x0000000a8e8e7220 */ /* 0x080fe20000400000 */
[----:B------:R-:W-:Y:S01]  /*d850*/  @!UP1 ULOP3.LUT UR54, UR54, UR4, URZ, 0x3c, !UPT ;  /* 0x0000000436369292 */ /* 0x000fe2000f8e3c3f */
        /* <DEDUP_REMOVED lines=13> */
[----:B-1----:R-:W-:Y:S06]  /*d930*/  @!P1 BRA `(.L_x_63) ;  /* 0x0000003800dc9947 */ /* 0x002fec0003800000 */
.L_x_134:
[----:B------:R-:W-:Y:S04]  /*d940*/  BSSY B0, `(.L_x_64) ;  /* 0x000001c000007945 */ /* 0x000fe80003800000 */
[----:B------:R-:W-:Y:S05]  /*d950*/  @P0 BRA `(.L_x_65) ;  /* 0x0000000000680947 */ /* 0x000fea0003800000 */
[----:B------:R-:W2:Y:S01]  /*d960*/  LDC.64 R6, c[0x0][0x688] ;  /* 0x0001a200ff067b82 */ /* 0x000ea20000000a00 */
[----:B-1----:R-:W-:Y:S01]  /*d970*/  LOP3.LUT R0, R2, 0x60, RZ, 0xc0, !PT ;  /* 0x0000006002007812 */ /* 0x002fe200078ec0ff */
[----:B------:R-:W-:Y:S01]  /*d980*/  UIADD3 UR4, -UR53, URZ, URZ ;  /* 0x0000003f35047290 */ /* 0x000fe2000fffe13f */
[----:B------:R-:W-:Y:S01]  /*d990*/  SHF.R.U32.HI R4, RZ, 0x2, R2 ;  /* 0x00000002ff047819 */ /* 0x000fe20000011602 */
[----:B------:R-:W-:Y:S01]  /*d9a0*/  ULDC UR5, c[0x0][0xa10] ;  /* 0x0002840000057ab9 */ /* 0x000fe20000000800 */
[----:B------:R-:W-:Y:S01]  /*d9b0*/  SHF.R.U32.HI R0, RZ, 0x5, R0 ;  /* 0x00000005ff007819 */ /* 0x000fe20000011600 */
[----:B------:R-:W-:Y:S01]  /*d9c0*/  UIMAD UR4, UR5, UR4, UR56 ;  /* 0x00000004050472a4 */ /* 0x000fe2000f8e0238 */
[----:B------:R-:W-:Y:S01]  /*d9d0*/  LOP3.LUT R4, R4, 0x7, RZ, 0xc0, !PT ;  /* 0x0000000704047812 */ /* 0x000fe200078ec0ff */
[----:B------:R-:W-:Y:S01]  /*d9e0*/  IMAD.SHL.U32 R3, R18, 0x40, RZ ;  /* 0x0000004012037824 */ /* 0x000fe200078e00ff */
[----:B------:R-:W-:Y:S01]  /*d9f0*/  SHF.L.U32 R5, R0, 0x4, RZ ;  /* 0x0000000400057819 */ /* 0x000fe200000006ff */
[----:B------:R-:W-:-:S03]  /*da00*/  ULDC.64 UR6, c[0x0][0x208] ;  /* 0x0000820000067ab9 */ /* 0x000fc60000000a00 */
[----:B------:R-:W-:-:S04]  /*da10*/  LOP3.LUT R4, R5, 0xfffffff0, R4, 0xe2, !PT ;  /* 0xfffffff005047812 */ /* 0x000fc800078ee204 */
[----:B------:R-:W-:Y:S01]  /*da20*/  IADD3 R5, R3, R4, RZ ;  /* 0x0000000403057210 */ /* 0x000fe20007ffe0ff */
[----:B--2---:R-:W-:-:S03]  /*da30*/  IMAD R0, R6, UR4, R3 ;  /* 0x0000000406007c24 */ /* 0x004fc6000f8e0203 */
[----:B------:R-:W-:Y:S01]  /*da40*/  IADD3 R6, R5, 0x8, RZ ;  /* 0x0000000805067810 */ /* 0x000fe20007ffe0ff */
[----:B------:R-:W-:Y:S01]  /*da50*/  ULDC UR4, c[0x0][0x288] ;  /* 0x0000a20000047ab9 */ /* 0x000fe20000000800 */
[----:B------:R-:W-:Y:S01]  /*da60*/  IMAD R3, R7, UR36, R0 ;  /* 0x0000002407037c24 */ /* 0x000fe2000f8e0200 */
[----:B------:R-:W-:Y:S02]  /*da70*/  ISETP.GE.U32.AND P0, PT, R5, UR4, PT ;  /* 0x0000000405007c0c */ /* 0x000fe4000bf06070 */
[----:B------:R-:W-:Y:S01]  /*da80*/  ISETP.GE.U32.AND P1, PT, R6, UR4, PT ;  /* 0x0000000406007c0c */ /* 0x000fe2000bf26070 */
[----:B------:R-:W-:Y:S01]  /*da90*/  ULDC.64 UR4, c[0x0][0x680] ;  /* 0x0001a00000047ab9 */ /* 0x000fe20000000a00 */
[----:B------:R-:W-:-:S04]  /*daa0*/  IADD3 R0, P2, R4, R3, RZ ;  /* 0x0000000304007210 */ /* 0x000fc80007f5e0ff */
[----:B------:R-:W-:Y:S02]  /*dab0*/  LEA.HI.X.SX32 R3, R3, RZ, 0x1, P2 ;  /* 0x000000ff03037211 */ /* 0x000fe400010f0eff */
[----:B------:R-:W-:-:S04]  /*dac0*/  LEA R4, P2, R0, UR4, 0x2 ;  /* 0x0000000400047c11 */ /* 0x000fc8000f8410ff */
[----:B------:R-:W-:-:S05]  /*dad0*/  LEA.HI.X R5, R0, UR5, R3, 0x2, P2 ;  /* 0x0000000500057c11 */ /* 0x000fca00090f1403 */
[----:B------:R2:W-:Y:S04]  /*dae0*/  @!P0 STG.E desc[UR6][R4.64], R13 ;  /* 0x0000000d04008986 */ /* 0x0005e8000c101906 */
[----:B------:R2:W-:Y:S02]  /*daf0*/  @!P1 STG.E desc[UR6][R4.64+0x20], R11 ;  /* 0x0000200b04009986 */ /* 0x0005e4000c101906 */
.L_x_65:
[----:B------:R-:W-:Y:S05]  /*db00*/  BSYNC B0 ;  /* 0x0000000000007941 */ /* 0x000fea0003800000 */
.L_x_64:
[----:B------:R-:W-:Y:S01]  /*db10*/  ULDC.64 UR4, c[0x0][0x730] ;  /* 0x0001cc0000047ab9 */ /* 0x000fe20000000a00 */
[-C--:B------:R-:W-:Y:S01]  /*db20*/  FMUL R40, R106, R10.reuse ;  /* 0x0000000a6a287220 */ /* 0x080fe20000400000 */
[----:B------:R-:W-:Y:S01]  /*db30*/  ISETP.NE.U32.AND P0, PT, RZ, UR4, PT ;  /* 0x00000004ff007c0c */ /* 0x000fe2000bf05070 */
[-C--:B------:R-:W-:Y:S01]  /*db40*/  FMUL R37, R107, R10.reuse ;  /* 0x0000000a6b257220 */ /* 0x080fe20000400000 */
[-C--:B------:R-:W-:Y:S01]  /*db50*/  FMUL R42, R110, R10.reuse ;  /* 0x0000000a6e2a7220 */ /* 0x080fe20000400000 */
[-C--:B------:R-:W-:Y:S01]  /*db60*/  FMUL R39, R111, R10.reuse ;  /* 0x0000000a6f277220 */ /* 0x080fe20000400000 */
[----:B------:R-:W-:Y:S01]  /*db70*/  ISETP.NE.AND.EX P0, PT, RZ, UR5, PT, P0 ;  /* 0x00000005ff007c0c */ /* 0x000fe2000bf05300 */
        /* <DEDUP_REMOVED lines=12> */
[----:B------:R-:W-:Y:S06]  /*dc40*/  @P0 BRA `(.L_x_66) ;  /* 0x0000000000280947 */ /* 0x000fec0003800000 */
[----:B------:R-:W-:Y:S02]  /*dc50*/  ULDC.64 UR4, c[0x0][0x728] ;  /* 0x0001ca0000047ab9 */ /* 0x000fe40000000a00 */
[----:B------:R-:W-:-:S04]  /*dc60*/  ISETP.NE.U32.AND P0, PT, RZ, UR4, PT ;  /* 0x00000004ff007c0c */ /* 0x000fc8000bf05070 */
[----:B------:R-:W-:-:S13]  /*dc70*/  ISETP.NE.AND.EX P0, PT, RZ, UR5, PT, P0 ;  /* 0x00000005ff007c0c */ /* 0x000fda000bf05300 */
[----:B------:R-:W-:Y:S05]  /*dc80*/  @!P0 BRA `(.L_x_67) ;  /* 0x0000000000108947 */ /* 0x000fea0003800000 */
[----:B--2---:R-:W2:Y:S01]  /*dc90*/  LDC.64 R4, c[0x0][0x728] ;  /* 0x0001ca00ff047b82 */ /* 0x004ea20000000a00 */
[----:B------:R-:W-:Y:S02]  /*dca0*/  ULDC.64 UR4, c[0x0][0x208] ;  /* 0x0000820000047ab9 */ /* 0x000fe40000000a00 */
[----:B--2---:R3:W5:Y:S01]  /*dcb0*/  LDG.E R16, desc[UR4][R4.64] ;  /* 0x0000000404107981 */ /* 0x004762000c1e1900 */
[----:B------:R-:W-:Y:S05]  /*dcc0*/  BRA `(.L_x_66) ;  /* 0x0000000000087947 */ /* 0x000fea0003800000 */
.L_x_67:
[----:B------:R-:W-:Y:S02]  /*dcd0*/  ULDC UR4, c[0x0][0x720] ;  /* 0x0001c80000047ab9 */ /* 0x000fe40000000800 */
[----:B------:R-:W-:-:S07]  /*dce0*/  IMAD.U32 R16, RZ, RZ, UR4 ;  /* 0x00000004ff107e24 */ /* 0x000fce000f8e00ff */
.L_x_66:
[----:B-1----:R-:W-:-:S04]  /*dcf0*/  MOV R0, RZ ;  /* 0x000000ff00007202 */ /* 0x002fc80000000f00 */
[----:B------:R-:W-:-:S13]  /*dd00*/  LOP3.LUT P0, RZ, R0, 0x1bf, RZ, 0xc0, !PT ;  /* 0x000001bf00ff7812 */ /* 0x000fda000780c0ff */
[----:B------:R-:W-:Y:S05]  /*dd10*/  @!P0 BRA `(.L_x_68) ;  /* 0x0000000000408947 */ /* 0x000fea0003800000 */
[----:B------:R-:W-:Y:S01]  /*dd20*/  MOV R0, 0x0 ;  /* 0x0000000000007802 */ /* 0x000fe20000000f00 */
[----:B------:R-:W-:Y:S01]  /*dd30*/  ULDC.64 UR4, c[0x4][0x70] ;  /* 0x01001c0000047ab9 */ /* 0x000fe20000000a00 */
[----:B------:R-:W-:Y:S01]  /*dd40*/  ULDC.64 UR6, c[0x4][0x8] ;  /* 0x0100020000067ab9 */ /* 0x000fe20000000a00 */
[----:B--23--:R-:W-:Y:S01]  /*dd50*/  MOV R4, UR4 ;  /* 0x0000000400047c02 */ /* 0x00cfe20008000f00 */
[----:B------:R1:W2:Y:S01]  /*dd60*/  LDC.64 R14, c[0x4][R0] ;  /* 0x01000000000e7b82 */ /* 0x0002a20000000a00 */
[----:B------:R-:W-:Y:S01]  /*dd70*/  MOV R5, UR5 ;  /* 0x0000000500057c02 */ /* 0x000fe20008000f00 */
[----:B------:R-:W-:Y:S01]  /*dd80*/  ULDC.64 UR4, c[0x4][0x78] ;  /* 0x01001e0000047ab9 */ /* 0x000fe20000000a00 */
[----:B------:R-:W-:Y:S01]  /*dd90*/  MOV R10, UR6 ;  /* 0x00000006000a7c02 */ /* 0x000fe20008000f00 */
[----:B------:R-:W-:Y:S01]  /*dda0*/  IMAD.U32 R7, RZ, RZ, UR5 ;  /* 0x00000005ff077e24 */ /* 0x000fe2000f8e00ff */
[----:B------:R-:W-:Y:S01]  /*ddb0*/  MOV R6, UR4 ;  /* 0x0000000400067c02 */ /* 0x000fe20008000f00 */
[----:B------:R-:W-:Y:S01]  /*ddc0*/  IMAD.MOV.U32 R12, RZ, RZ, 0x1 ;  /* 0x00000001ff0c7424 */ /* 0x000fe200078e00ff */
[----:B------:R-:W-:-:S02]  /*ddd0*/  MOV R11, UR7 ;  /* 0x00000007000b7c02 */ /* 0x000fc40008000f00 */
[----:B------:R-:W-:Y:S02]  /*dde0*/  MOV R8, 0x70 ;  /* 0x0000007000087802 */ /* 0x000fe40000000f00 */
[----:B-1----:R-:W-:-:S07]  /*ddf0*/  MOV R13, RZ ;  /* 0x000000ff000d7202 */ /* 0x002fce0000000f00 */
[----:B------:R-:W-:-:S07]  /*de00*/  LEPC R20, `(.L_x_68) ;  /* 0x000000001014794e */ /* 0x000fce0000000000 */
[----:B--2--5:R-:W-:Y:S05]  /*de10*/  CALL.ABS.NOINC R14 ;  /* 0x000000000e007343 */ /* 0x024fea0003c00000 */
.L_x_68:
[----:B------:R-:W-:Y:S02]  /*de20*/  MOV R28, UR38 ;  /* 0x00000026001c7c02 */ /* 0x000fe40008000f00 */
[----:B------:R-:W-:-:S05]  /*de30*/  MOV R3, UR55 ;  /* 0x0000003700037c02 */ /* 0x000fca0008000f00 */
[----:B------:R-:W-:-:S04]  /*de40*/  IMAD R28, R3, 0x2200, R28 ;  /* 0x00002200031c7824 */ /* 0x000fc800078e021c */
[----:B------:R-:W-:-:S05]  /*de50*/  VIADD R24, R28, 0x39e00 ;  /* 0x00039e001c187836 */ /* 0x000fca0000000000 */
        /* <DEDUP_REMOVED lines=18> */
.L_x_69:
[C---:B------:R-:W-:Y:S01]  /*df80*/  SHF.L.U32 R0, R2.reuse, 0x4, RZ ;  /* 0x0000000402007819 */ /* 0x040fe200000006ff */
[----:B------:R-:W-:Y:S01]  /*df90*/  ULDC.64 UR4, c[0x0][0x730] ;  /* 0x0001cc0000047ab9 */ /* 0x000fe20000000a00 */
[----:B------:R-:W-:Y:S02]  /*dfa0*/  SHF.L.U32 R3, R2, 0x5, RZ ;  /* 0x0000000502037819 */ /* 0x000fe400000006ff */
[----:B------:R-:W-:Y:S02]  /*dfb0*/  LOP3.LUT R0, R0, 0x600, RZ, 0xc0, !PT ;  /* 0x0000060000007812 */ /* 0x000fe400078ec0ff */
[----:B--23--:R-:W-:Y:S02]  /*dfc0*/  LOP3.LUT R4, R3, 0xc0, RZ, 0xc0, !PT ;  /* 0x000000c003047812 */ /* 0x00cfe400078ec0ff */
[----:B------:R-:W-:Y:S02]  /*dfd0*/  LOP3.LUT R0, R0, 0x20, R3, 0xf8, !PT ;  /* 0x0000002000007812 */ /* 0x000fe400078ef803 */
[----:B------:R-:W-:-:S02]  /*dfe0*/  SHF.R.U32.HI R5, RZ, 0x1, R2 ;  /* 0x00000001ff057819 */ /* 0x000fc40000011602 */
[----:B------:R-:W-:Y:S02]  /*dff0*/  LOP3.LUT R3, R0, 0x100, R3, 0xf8, !PT ;  /* 0x0000010000037812 */ /* 0x000fe400078ef803 */
[----:B------:R-:W-:Y:S02]  /*e000*/  LOP3.LUT R0, R2, 0x7f, RZ, 0xc0, !PT ;  /* 0x0000007f02007812 */ /* 0x000fe400078ec0ff */
[----:B------:R-:W-:Y:S01]  /*e010*/  ISETP.NE.U32.AND P0, PT, RZ, UR4, PT ;  /* 0x00000004ff007c0c */ /* 0x000fe2000bf05070 */
[----:B------:R-:W-:Y:S01]  /*e020*/  ULDC UR4, c[0x0][0x720] ;  /* 0x0001c80000047ab9 */ /* 0x000fe20000000800 */
[----:B------:R-:W-:Y:S02]  /*e030*/  IADD3 R0, R0, 0x1f, RZ ;  /* 0x0000001f00007810 */ /* 0x000fe40007ffe0ff */
[----:B------:R-:W-:Y:S01]  /*e040*/  LOP3.LUT R4, R4, 0x8, R5, 0xf8, !PT ;  /* 0x0000000804047812 */ /* 0x000fe200078ef805 */
[----:B------:R-:W-:Y:S01]  /*e050*/  IMAD.SHL.U32 R5, R2, 0x4, RZ ;  /* 0x0000000402057824 */ /* 0x000fe200078e00ff */
[----:B------:R-:W-:-:S02]  /*e060*/  ISETP.NE.AND.EX P0, PT, RZ, UR5, PT, P0 ;  /* 0x00000005ff007c0c */ /* 0x000fc4000bf05300 */
[----:B------:R-:W-:Y:S02]  /*e070*/  ISETP.GT.U32.AND P1, PT, R0, 0x3e, PT ;  /* 0x0000003e0000780c */ /* 0x000fe40003f24070 */
[----:B-----5:R-:W-:Y:S02]  /*e080*/  FSEL R21, R16, UR4, !P0 ;  /* 0x0000000410157c08 */ /* 0x020fe4000c000000 */
[----:B------:R-:W-:Y:S02]  /*e090*/  LOP3.LUT R4, R4, 0x18, R5, 0x78, !PT ;  /* 0x0000001804047812 */ /* 0x000fe400078e7805 */
[----:B------:R-:W-:Y:S01]  /*e0a0*/  LOP3.LUT P0, RZ, R2, 0x4, RZ, 0xc0, !PT ;  /* 0x0000000402ff7812 */ /* 0x000fe2000780c0ff */
[-C--:B------:R-:W-:Y:S01]  /*e0b0*/  FMUL R5, R154, R21.reuse ;  /* 0x000000159a057220 */ /* 0x080fe20000400000 */
[----:B------:R-:W-:Y:S01]  /*e0c0*/  LOP3.LUT R3, R3, R4, RZ, 0xfc, !PT ;  /* 0x0000000403037212 */ /* 0x000fe200078efcff */
        /* <DEDUP_REMOVED lines=79> */
[----:B------:R-:W-:Y:S01]  /*e5c0*/  MOV R21, 0x20 ;  /* 0x0000002000157802 */ /* 0x000fe20000000f00 */
[----:B------:R-:W-:Y:S01]  /*e5d0*/  IMAD R53, R3, 0x2, R28 ;  /* 0x0000000203357824 */ /* 0x000fe200078e021c */
        /* <DEDUP_REMOVED lines=8> */
[----:B------:R-:W-:Y:S02]  /*e660*/  SEL R21, R21, 0xffffffe0, !P0 ;  /* 0xffffffe015157807 */ /* 0x000fe40004000000 */
[----:B------:R-:W-:Y:S01]  /*e670*/  LEA R0, R3, R24, 0x1 ;  /* 0x0000001803007211 */ /* 0x000fe200078e08ff */
[----:B------:R-:W-:Y:S06]  /*e680*/  @P1 BRA `(.L_x_70) ;  /* 0x0000000000041947 */ /* 0x000fec0003800000 */
[----:B------:R-:W-:-:S04]  /*e690*/  DEPBAR.LE SB0, 0x1 ;  /* 0x000080400000791a */ /* 0x000fc80000000000 */
.L_x_70:
[----:B------:R-:W-:Y:S05]  /*e6a0*/  WARPSYNC.ALL ;  /* 0x0000000000007948 */ /* 0x000fea0003800000 */
[----:B------:R-:W-:Y:S01]  /*e6b0*/  BAR.SYNC.DEFER_BLOCKING 0x1, 0x80 ;  /* 0x0042000000007b1d */ /* 0x000fe20000010000 */
[----:B------:R-:W-:Y:S02]  /*e6c0*/  IADD3 R3, R0, R21, RZ ;  /* 0x0000001500037210 */ /* 0x000fe40007ffe0ff */
[----:B------:R-:W-:Y:S02]  /*e6d0*/  F2FP.F16.F32.PACK_AB R13, R13, R14 ;  /* 0x0000000e0d0d723e */ /* 0x000fe400000000ff */
[----:B------:R-:W-:Y:S01]  /*e6e0*/  F2FP.F16.F32.PACK_AB R25, R25, R26 ;  /* 0x0000001a1919723e */ /* 0x000fe200000000ff */
[----:B------:R-:W-:Y:S01]  /*e6f0*/  BSSY B0, `(.L_x_71) ;  /* 0x000001f000007945 */ /* 0x000fe20003800000 */
[----:B------:R-:W-:-:S02]  /*e700*/  F2FP.F16.F32.PACK_AB R12, R137, R136 ;  /* 0x00000088890c723e */ /* 0x000fc400000000ff */
[----:B------:R-:W-:Y:S02]  /*e710*/  F2FP.F16.F32.PACK_AB R14, R141, R140 ;  /* 0x0000008c8d0e723e */ /* 0x000fe400000000ff */
[----:B------:R-:W-:Y:S02]  /*e720*/  F2FP.F16.F32.PACK_AB R15, R15, R20 ;  /* 0x000000140f0f723e */ /* 0x000fe400000000ff */
[----:B------:R-:W-:Y:S02]  /*e730*/  F2FP.F16.F32.PACK_AB R24, R145, R144 ;  /* 0x000000909118723e */ /* 0x000fe400000000ff */
[----:B------:R-:W-:Y:S02]  /*e740*/  F2FP.F16.F32.PACK_AB R26, R149, R148 ;  /* 0x00000094951a723e */ /* 0x000fe400000000ff */
[----:B------:R-:W-:Y:S02]  /*e750*/  F2FP.F16.F32.PACK_AB R27, R27, R30 ;  /* 0x0000001e1b1b723e */ /* 0x000fe400000000ff */
[----:B------:R-:W-:Y:S01]  /*e760*/  IADD3 R21, R21, 0x1000, R0 ;  /* 0x0000100015157810 */ /* 0x000fe20007ffe000 */
[----:B------:R1:W-:Y:S04]  /*e770*/  STSM.16.M88.4 [R53+0x39e00], R4 ;  /* 0x039e000435007844 */ /* 0x0003e80000000200 */
[----:B------:R1:W-:Y:S01]  /*e780*/  STSM.16.M88.4 [R3], R8 ;  /* 0x0000000803007844 */ /* 0x0003e20000000200 */
[----:B------:R-:W-:Y:S01]  /*e790*/  @!PT LDS RZ, [RZ] ;  /* 0x00000000fffff984 */ /* 0x000fe20000000800 */
[----:B------:R-:W-:Y:S01]  /*e7a0*/  @!PT LDS RZ, [RZ] ;  /* 0x00000000fffff984 */ /* 0x000fe20000000800 */
[----:B------:R-:W-:Y:S01]  /*e7b0*/  @!PT LDS RZ, [RZ] ;  /* 0x00000000fffff984 */ /* 0x000fe20000000800 */
[----:B------:R-:W-:Y:S01]  /*e7c0*/  @!PT LDS RZ, [RZ] ;  /* 0x00000000fffff984 */ /* 0x000fe20000000800 */
[----:B------:R2:W-:Y:S06]  /*e7d0*/  MEMBAR.ALL.CTA ;  /* 0x0000000000007992 */ /* 0x0005ec0000008000 */
[----:B--2---:R-:W2:Y:S02]  /*e7e0*/  FENCE.VIEW.ASYNC.S ;  /* 0x00000000000073c6 */ /* 0x004ea40000000000 */
[----:B--2---:R-:W-:Y:S06]  /*e7f0*/  BAR.SYNC.DEFER_BLOCKING 0x1, 0x80 ;  /* 0x0042000000007b1d */ /* 0x004fec0000010000 */
[----:B------:R-:W-:Y:S05]  /*e800*/  @P1 BRA `(.L_x_72) ;  /* 0x0000000000341947 */ /* 0x000fea0003800000 */
[----:B------:R-:W-:Y:S01]  /*e810*/  R2UR UR34, R18 ;  /* 0x00000000122272ca */ /* 0x000fe200000e0000 */
[----:B------:R-:W-:Y:S01]  /*e820*/  UIADD3 UR35, -UR53, URZ, URZ ;  /* 0x0000003f35237290 */ /* 0x000fe2000fffe13f */
[----:B------:R-:W-:Y:S01]  /*e830*/  R2UR UR32, R28 ;  /* 0x000000001c2072ca */ /* 0x000fe200000e0000 */
[----:B------:R-:W-:Y:S01]  /*e840*/  UIADD3 UR6, UP0, UR60, 0x670, URZ ;  /* 0x000006703c067890 */ /* 0x000fe2000ff1e03f */
[----:B------:R-:W-:Y:S01]  /*e850*/  ULDC UR4, c[0x0][0xa10] ;  /* 0x0002840000047ab9 */ /* 0x000fe20000000800 */
[----:B------:R-:W-:Y:S01]  /*e860*/  UMOV UR33, URZ ;  /* 0x0000003f00217c82 */ /* 0x000fe20008000000 */
[----:B------:R-:W-:Y:S02]  /*e870*/  UIMAD UR35, UR4, UR35, UR56 ;  /* 0x00000023042372a4 */ /* 0x000fe4000f8e0238 */
[----:B------:R-:W-:-:S05]  /*e880*/  UIADD3.X UR7, URZ, UR61, URZ, UP0, !UPT ;  /* 0x0000003d3f077290 */ /* 0x000fca00087fe43f */
[----:B------:R-:W-:Y:S02]  /*e890*/  USHF.L.U32 UR34, UR34, 0x6, URZ ;  /* 0x0000000622227899 */ /* 0x000fe4000800063f */
[----:B------:R-:W-:-:S09]  /*e8a0*/  UIADD3 UR32, UR32, 0x39e00, URZ ;  /* 0x00039e0020207890 */ /* 0x000fd2000fffe03f */
[----:B------:R2:W-:Y:S01]  /*e8b0*/  UTMASTG.4D [UR32], [UR6] ;  /* 0x00000020060073b5 */ /* 0x0005e20008018000 */
[----:B------:R0:W-:Y:S01]  /*e8c0*/  UTMACMDFLUSH ;  /* 0x00000000000079b7 */ /* 0x0001e20000000000 */
[----:B--2---:R-:W-:-:S04]  /*e8d0*/  DEPBAR.LE SB0, 0x1 ;  /* 0x000080400000791a */ /* 0x004fc80000000000 */
.L_x_72:
[----:B------:R-:W-:Y:S05]  /*e8e0*/  BSYNC B0 ;  /* 0x0000000000007941 */ /* 0x000fea0003800000 */
.L_x_71:
[----:B------:R-:W-:Y:S01]  /*e8f0*/  BAR.SYNC.DEFER_BLOCKING 0x1, 0x80 ;  /* 0x0042000000007b1d */ /* 0x000fe20000010000 */
[----:B-1----:R-:W-:Y:S02]  /*e900*/  F2FP.F16.F32.PACK_AB R5, R29, R32 ;  /* 0x000000201d05723e */ /* 0x002fe400000000ff */
[----:B------:R-:W-:Y:S02]  /*e910*/  F2FP.F16.F32.PACK_AB R7, R31, R34 ;  /* 0x000000221f07723e */ /* 0x000fe400000000ff */
[----:B------:R-:W-:Y:S01]  /*e920*/  F2FP.F16.F32.PACK_AB R4, R121, R120 ;  /* 0x000000787904723e */ /* 0x000fe200000000ff */
[----:B------:R-:W-:Y:S01]  /*e930*/  BSSY B0, `(.L_x_73) ;  /* 0x000001e000007945 */ /* 0x000fe20003800000 */
[----:B------:R-:W-:Y:S02]  /*e940*/  F2FP.F16.F32.PACK_AB R6, R125, R124 ;  /* 0x0000007c7d06723e */ /* 0x000fe400000000ff */
[----:B------:R-:W-:Y:S02]  /*e950*/  F2FP.F16.F32.PACK_AB R32, R129, R128 ;  /* 0x000000808120723e */ /* 0x000fe400000000ff */
[----:B------:R-:W-:-:S02]  /*e960*/  F2FP.F16.F32.PACK_AB R33, R33, R36 ;  /* 0x000000242121723e */ /* 0x000fc400000000ff */
[----:B------:R-:W-:Y:S02]  /*e970*/  F2FP.F16.F32.PACK_AB R34, R133, R132 ;  /* 0x000000848522723e */ /* 0x000fe400000000ff */
[----:B------:R-:W-:Y:S01]  /*e980*/  F2FP.F16.F32.PACK_AB R35, R35, R38 ;  /* 0x000000262323723e */ /* 0x000fe200000000ff */
        /* <DEDUP_REMOVED lines=15> */
[----:B------:R-:W-:Y:S01]  /*ea80*/  UMOV UR9, 0x20 ;  /* 0x0000002000097882 */ /* 0x000fe20000000000 */
[----:B------:R-:W-:Y:S02]  /*ea90*/  UIMAD UR11, UR4, UR11, UR56 ;  /* 0x0000000b040b72a4 */ /* 0x000fe4000f8e0238 */
[----:B------:R-:W-:Y:S01]  /*eaa0*/  UIADD3.X UR7, URZ, UR61, URZ, UP0, !UPT ;  /* 0x0000003d3f077290 */ /* 0x000fe200087fe43f */
[----:B------:R-:W-:-:S04]  /*eab0*/  UMOV UR12, UR36 ;  /* 0x00000024000c7c82 */ /* 0x000fc80008000000 */
[----:B------:R-:W-:Y:S02]  /*eac0*/  USHF.L.U32 UR10, UR10, 0x6, URZ ;  /* 0x000000060a0a7899 */ /* 0x000fe4000800063f */
[----:B------:R-:W-:-:S09]  /*ead0*/  UIADD3 UR8, UR8, 0x3ae00, URZ ;  /* 0x0003ae0008087890 */ /* 0x000fd2000fffe03f */
[----:B------:R2:W-:Y:S01]  /*eae0*/  UTMASTG.4D [UR8], [UR6] ;  /* 0x00000008060073b5 */ /* 0x0005e20008018000 */
[----:B------:R0:W-:Y:S01]  /*eaf0*/  UTMACMDFLUSH ;  /* 0x00000000000079b7 */ /* 0x0001e20000000000 */
[----:B--2---:R-:W-:-:S04]  /*eb00*/  DEPBAR.LE SB0, 0x1 ;  /* 0x000080400000791a */ /* 0x004fc80000000000 */
.L_x_74:
[----:B------:R-:W-:Y:S05]  /*eb10*/  BSYNC B0 ;  /* 0x0000000000007941 */ /* 0x000fea0003800000 */
.L_x_73:
[----:B------:R-:W-:Y:S01]  /*eb20*/  BAR.SYNC.DEFER_BLOCKING 0x1, 0x80 ;  /* 0x0042000000007b1d */ /* 0x000fe20000010000 */
[----:B------:R-:W-:Y:S02]  /*eb30*/  F2FP.F16.F32.PACK_AB R37, R37, R40 ;  /* 0x000000282525723e */ /* 0x000fe400000000ff */
        /* <DEDUP_REMOVED lines=8> */
[----:B------:R2:W-:Y:S04]  /*ebc0*/  STSM.16.M88.4 [R0], R4 ;  /* 0x0000000400007844 */ /* 0x0005e80000000200 */
[----:B------:R2:W-:Y:S01]  /*ebd0*/  STSM.16.M88.4 [R3], R32 ;  /* 0x0000002003007844 */ /* 0x0005e20000000200 */
[----:B------:R-:W-:Y:S01]  /*ebe0*/  @!PT LDS RZ, [RZ] ;  /* 0x00000000fffff984 */ /* 0x000fe20000000800 */
[----:B------:R-:W-:Y:S01]  /*ebf0*/  @!PT LDS RZ, [RZ] ;  /* 0x00000000fffff984 */ /* 0x000fe20000000800 */
[----:B------:R-:W-:Y:S01]  /*ec00*/  @!PT LDS RZ, [RZ] ;  /* 0x00000000fffff984 */ /* 0x000fe20000000800 */
[----:B------:R-:W-:Y:S01]  /*ec10*/  @!PT LDS RZ, [RZ] ;  /* 0x00000000fffff984 */ /* 0x000fe20000000800 */
[----:B------:R3:W-:Y:S06]  /*ec20*/  MEMBAR.ALL.CTA ;  /* 0x0000000000007992 */ /* 0x0007ec0000008000 */
[----:B---3--:R-:W3:Y:S02]  /*ec30*/  FENCE.VIEW.ASYNC.S ;  /* 0x00000000000073c6 */ /* 0x008ee40000000000 */
[----:B---3--:R-:W-:Y:S06]  /*ec40*/  BAR.SYNC.DEFER_BLOCKING 0x1, 0x80 ;  /* 0x0042000000007b1d */ /* 0x008fec0000010000 */
        /* <DEDUP_REMOVED lines=14> */
[----:B---3--:R-:W-:-:S04]  /*ed30*/  DEPBAR.LE SB0, 0x1 ;  /* 0x000080400000791a */ /* 0x008fc80000000000 */
.L_x_76:
[----:B------:R-:W-:Y:S05]  /*ed40*/  BSYNC B0 ;  /* 0x0000000000007941 */ /* 0x000fea0003800000 */
.L_x_75:
        /* <DEDUP_REMOVED lines=17> */
[----:B----4-:R-:W4:Y:S02]  /*ee60*/  FENCE.VIEW.ASYNC.S ;  /* 0x00000000000073c6 */ /* 0x010f240000000000 */
[----:B----4-:R-:W-:Y:S06]  /*ee70*/  BAR.SYNC.DEFER_BLOCKING 0x1, 0x80 ;  /* 0x0042000000007b1d */ /* 0x010fec0000010000 */
        /* <DEDUP_REMOVED lines=14> */
[----:B----4-:R-:W-:-:S04]  /*ef60*/  DEPBAR.LE SB0, 0x1 ;  /* 0x000080400000791a */ /* 0x010fc80000000000 */
.L_x_78:
[----:B------:R-:W-:Y:S05]  /*ef70*/  BSYNC B0 ;  /* 0x0000000000007941 */ /* 0x000fea0003800000 */
.L_x_77:
[----:B------:R-:W-:Y:S06]  /*ef80*/  BAR.SYNC.DEFER_BLOCKING 0x1, 0x80 ;  /* 0x0042000000007b1d */ /* 0x000fec0000010000 */
[----:B------:R-:W-:Y:S01]  /*ef90*/  BSSY B0, `(.L_x_79) ;  /* 0x0000018000007945 */ /* 0x000fe20003800000 */
[----:B------:R4:W-:Y:S04]  /*efa0*/  STSM.16.M88.4 [R0], R44 ;  /* 0x0000002c00007844 */ /* 0x0009e80000000200 */
[----:B------:R4:W-:Y:S01]  /*efb0*/  STSM.16.M88.4 [R3], R48 ;  /* 0x0000003003007844 */ /* 0x0009e20000000200 */
[----:B------:R-:W-:Y:S01]  /*efc0*/  @!PT LDS RZ, [RZ] ;  /* 0x00000000fffff984 */ /* 0x000fe20000000800 */
[----:B------:R-:W-:Y:S01]  /*efd0*/  @!PT LDS RZ, [RZ] ;  /* 0x00000000fffff984 */ /* 0x000fe20000000800 */
[----:B------:R-:W-:Y:S01]  /*efe0*/  @!PT LDS RZ, [RZ] ;  /* 0x00000000fffff984 */ /* 0x000fe20000000800 */
[----:B------:R-:W-:Y:S01]  /*eff0*/  @!PT LDS RZ, [RZ] ;  /* 0x00000000fffff984 */ /* 0x000fe20000000800 */
[----:B------:R5:W-:Y:S06]  /*f000*/  MEMBAR.ALL.CTA ;  /* 0x0000000000007992 */ /* 0x000bec0000008000 */
[----:B-----5:R-:W5:Y:S02]  /*f010*/  FENCE.VIEW.ASYNC.S ;  /* 0x00000000000073c6 */ /* 0x020f640000000000 */
[----:B-----5:R-:W-:Y:S06]  /*f020*/  BAR.SYNC.DEFER_BLOCKING 0x1, 0x80 ;  /* 0x0042000000007b1d */ /* 0x020fec0000010000 */
        /* <DEDUP_REMOVED lines=12> */
[----:B------:R1:W-:Y:S02]  /*f0f0*/  UTMASTG.4D [UR8], [UR6] ;  /* 0x00000008060073b5 */ /* 0x0003e40008018000 */
[----:B-1----:R0:W-:Y:S02]  /*f100*/  UTMACMDFLUSH ;  /* 0x00000000000079b7 */ /* 0x0021e40000000000 */
.L_x_80:
[----:B------:R-:W-:Y:S05]  /*f110*/  BSYNC B0 ;  /* 0x0000000000007941 */ /* 0x000fea0003800000 */
.L_x_79:
[----:B------:R-:W-:Y:S01]  /*f120*/  ULEA UR4, UR55, 0xfffffff8, 0x3 ;  /* 0xfffffff837047891 */ /* 0x000fe2000f8e183f */
[----:B------:R-:W-:-:S04]  /*f130*/  DEPBAR.LE SB0, 0x0 ;  /* 0x000080000000791a */ /* 0x000fc80000000000 */
[----:B------:R-:W-:Y:S01]  /*f140*/  ULOP3.LUT UR4, UR4, 0x8, URZ, 0xc0, !UPT ;  /* 0x0000000804047892 */ /* 0x000fe2000f8ec03f */
[----:B------:R-:W-:-:S03]  /*f150*/  LOP3.LUT R22, R22, 0x1, RZ, 0x3c, !PT ;  /* 0x0000000116167812 */ /* 0x000fc600078e3cff */
[----:B------:R-:W-:-:S06]  /*f160*/  ULOP3.LUT UR4, UR4, 0x18, URZ, 0x3c, !UPT ;  /* 0x0000001804047892 */ /* 0x000fcc000f8e3c3f */
[----:B-1234-:R-:W-:Y:S01]  /*f170*/  MOV R0, UR4 ;  /* 0x0000000400007c02 */ /* 0x01efe20008000f00 */
[----:B------:R-:W-:Y:S02]  /*f180*/  ULDC UR4, c[0x0][0xc] ;  /* 0x0000030000047ab9 */ /* 0x000fe40000000800 */
[----:B------:R-:W-:Y:S01]  /*f190*/  IADD3 R17, R17, UR4, RZ ;  /* 0x0000000411117c10 */ /* 0x000fe2000fffe0ff */
[----:B------:R-:W-:Y:S01]  /*f1a0*/  ULDC UR4, c[0x0][0xa00] ;  /* 0x0002800000047ab9 */ /* 0x000fe20000000800 */
[----:B------:R1:W-:Y:S02]  /*f1b0*/  SYNCS.ARRIVE.TRANS64.A1T0 RZ, [R0+UR38+0x40490], RZ ;  /* 0x040490ff00ff79a7 */ /* 0x0003e40008100026 */
[----:B------:R-:W-:-:S13]  /*f1c0*/  ISETP.GE.AND P0, PT, R17, UR4, PT ;  /* 0x0000000411007c0c */ /* 0x000fda000bf06270 */
[----:B-1----:R-:W-:Y:S05]  /*f1d0*/  @!P0 BRA `(.L_x_81) ;  /* 0xffffff1800dc8947 */ /* 0x002fea000383ffff */
[----:B------:R-:W-:Y:S05]  /*f1e0*/  EXIT ;  /* 0x000000000000794d */ /* 0x000fea0003800000 */
.L_x_6:
[----:B------:R-:W-:-:S08]  /*f1f0*/  NOP ;  /* 0x0000000000007918 */ /* 0x000fd00000000000 */
[----:B------:R-:W2:-:S00]  /*f200*/  USETMAXREG.DEALLOC.CTAPOOL 0x18 ;  /* 0x00000018000079c8 */ /* 0x000e8000080e0500 */
[----:B------:R-:W-:-:S13]  /*f210*/  PLOP3.LUT P3, PT, PT, PT, UP0, 0x80, 0x0 ;  /* 0x000000000000781c */ /* 0x000fda0003f6f008 */
[----:B--2---:R-:W-:Y:S05]  /*f220*/  @!P3 BRA `(.L_x_82) ;  /* 0x0000000800e4b947 */ /* 0x004fea0003800000 */
[----:B------:R-:W-:-:S13]  /*f230*/  PLOP3.LUT P2, PT, PT, PT, UP1, 0x80, 0x0 ;  /* 0x000000000000781c */ /* 0x000fda0003f4f018 */
[----:B-1----:R-:W-:Y:S05]  /*f240*/  @P2 EXIT ;  /* 0x000000000000294d */ /* 0x002fea0003800000 */
[----:B------:R-:W-:Y:S02]  /*f250*/  ULDC UR4, c[0x0][0xa00] ;  /* 0x0002800000047ab9 */ /* 0x000fe40000000800 */
[----:B------:R-:W-:-:S13]  /*f260*/  ISETP.GE.AND P2, PT, R17, UR4, PT ;  /* 0x0000000411007c0c */ /* 0x000fda000bf46270 */
[----:B------:R-:W-:Y:S05]  /*f270*/  @P2 EXIT ;  /* 0x000000000000294d */ /* 0x000fea0003800000 */
[----:B------:R-:W-:Y:S01]  /*f280*/  LOP3.LUT P2, RZ, R2, 0x1f, RZ, 0xc0, !PT ;  /* 0x0000001f02ff7812 */ /* 0x000fe2000784c0ff */
[----:B------:R-:W-:Y:S01]  /*f290*/  BSSY B0, `(.L_x_83) ;  /* 0x00000b1000007945 */ /* 0x000fe20003800000 */
[----:B------:R-:W-:Y:S01]  /*f2a0*/  IMAD.MOV.U32 R4, RZ, RZ, 0x1 ;  /* 0x00000001ff047424 */ /* 0x000fe200078e00ff */
[----:B------:R-:W-:Y:S01]  /*f2b0*/  MOV R0, RZ ;  /* 0x000000ff00007202 */ /* 0x000fe20000000f00 */
[----:B------:R-:W-:Y:S01]  /*f2c0*/  ULOP3.LUT UR22, UR58, 0x2, URZ, 0xfc, !UPT ;  /* 0x000000023a167892 */ /* 0x000fe2000f8efc3f */
[----:B------:R-:W-:Y:S01]  /*f2d0*/  PLOP3.LUT P0, PT, P2, P0, PT, 0x2a, 0x0 ;  /* 0x000000000000781c */ /* 0x000fe20001700572 */
[----:B------:R-:W-:Y:S01]  /*f2e0*/  ULDC UR23, c[0x0][0xc] ;  /* 0x0000030000177ab9 */ /* 0x000fe20000000800 */
[----:B------:R-:W-:Y:S01]  /*f2f0*/  MOV R5, 0x1 ;  /* 0x0000000100057802 */ /* 0x000fe20000000f00 */
[----:B------:R-:W-:Y:S01]  /*f300*/  ULDC.64 UR20, c[0x0][0x198] ;  /* 0x0000660000147ab9 */ /* 0x000fe20000000a00 */
[----:B------:R-:W-:-:S09]  /*f310*/  ULDC UR24, c[0x0][0xa00] ;  /* 0x0002800000187ab9 */ /* 0x000fd20000000800 */
.L_x_98:
[----:B------:R-:W1:Y:S01]  /*f320*/  LDC R6, c[0x0][0xa04] ;  /* 0x00028100ff067b82 */ /* 0x000e620000000800 */
[----:B------:R-:W-:Y:S01]  /*f330*/  MOV R7, R17 ;  /* 0x0000001100077202 */ /* 0x000fe20000000f00 */
[----:B------:R-:W-:-:S06]  /*f340*/  UMOV UR4, 0xffffffff ;  /* 0xffffffff00047882 */ /* 0x000fcc0000000000 */
[----:B------:R-:W2:Y:S08]  /*f350*/  LDC R10, c[0x0][0xa10] ;  /* 0x00028400ff0a7b82 */ /* 0x000eb00000000800 */
[----:B------:R-:W3:Y:S01]  /*f360*/  LDC R13, c[0x0][0xa1c] ;  /* 0x00028700ff0d7b82 */ /* 0x000ee20000000800 */
[----:B-1----:R-:W-:Y:S02]  /*f370*/  ISETP.NE.AND P2, PT, R6, 0x1, PT ;  /* 0x000000010600780c */ /* 0x002fe40003f45270 */
[----:B--2---:R-:W-:-:S11]  /*f380*/  ISETP.NE.AND P3, PT, R10, 0x1, PT ;  /* 0x000000010a00780c */ /* 0x004fd60003f65270 */
[----:B------:R-:W1:Y:S01]  /*f390*/  @P2 LDC.64 R8, c[0x0][0xa08] ;  /* 0x00028200ff082b82 */ /* 0x000e620000000a00 */
[----:B---3--:R-:W-:-:S07]  /*f3a0*/  ISETP.NE.AND P4, PT, R13, 0x1, PT ;  /* 0x000000010d00780c */ /* 0x008fce0003f85270 */
[----:B------:R-:W2:Y:S08]  /*f3b0*/  @P3 LDC R12, c[0x0][0xa14] ;  /* 0x00028500ff0c3b82 */ /* 0x000eb00000000800 */
[----:B------:R-:W3:Y:S08]  /*f3c0*/  @P3 LDC R11, c[0x0][0xa18] ;  /* 0x00028600ff0b3b82 */ /* 0x000ef00000000800 */
[----:B------:R-:W4:Y:S01]  /*f3d0*/  @P4 LDC.64 R2, c[0x0][0xa20] ;  /* 0x00028800ff024b82 */ /* 0x000f220000000a00 */
[----:B-1----:R-:W-:-:S05]  /*f3e0*/  @P2 IMAD.HI.U32 R8, R17, R8, RZ ;  /* 0x0000000811082227 */ /* 0x002fca00078e00ff */
[----:B------:R-:W-:-:S05]  /*f3f0*/  @P2 SHF.R.U32.HI R7, RZ, R9, R8 ;  /* 0x00000009ff072219 */ /* 0x000fca0000011608 */
[----:B--2---:R-:W-:-:S04]  /*f400*/  @P3 IMAD.HI.U32 R8, R7, R12, RZ ;  /* 0x0000000c07083227 */ /* 0x004fc800078e00ff */
[----:B------:R-:W-:Y:S01]  /*f410*/  IMAD.MOV.U32 R9, RZ, RZ, R7 ;  /* 0x000000ffff097224 */ /* 0x000fe200078e0007 */
[----:B---3--:R-:W-:-:S05]  /*f420*/  @P3 SHF.R.U32.HI R9, RZ, R11, R8 ;  /* 0x0000000bff093219 */ /* 0x008fca0000011608 */
[----:B----4-:R-:W-:Y:S01]  /*f430*/  @P4 IMAD.HI.U32 R8, R9, R2, RZ ;  /* 0x0000000209084227 */ /* 0x010fe200078e00ff */
[----:B------:R-:W-:-:S04]  /*f440*/  MOV R2, R9 ;  /* 0x0000000900027202 */ /* 0x000fc80000000f00 */
[----:B------:R-:W-:Y:S02]  /*f450*/  @P4 SHF.R.U32.HI R2, RZ, R3, R8 ;  /* 0x00000003ff024219 */ /* 0x000fe40000011608 */
[----:B------:R-:W-:Y:S02]  /*f460*/  IADD3 R3, -R9, RZ, RZ ;  /* 0x000000ff09037210 */ /* 0x000fe40007ffe1ff */
[----:B------:R-:W-:-:S03]  /*f470*/  IADD3 R2, -R2, RZ, RZ ;  /* 0x000000ff02027210 */ /* 0x000fc60007ffe1ff */
[----:B------:R-:W-:Y:S02]  /*f480*/  IMAD R10, R10, R3, R7 ;  /* 0x000000030a0a7224 */ /* 0x000fe400078e0207 */
[----:B------:R-:W-:Y:S01]  /*f490*/  IMAD R2, R13, R2, R9 ;  /* 0x000000020d027224 */ /* 0x000fe200078e0209 */
[----:B------:R-:W-:Y:S06]  /*f4a0*/  BRA.DIV UR4, `(.L_x_84) ;  /* 0x0000002204187947 */ /* 0x000fec000b800000 */
[----:B------:R-:W-:-:S13]  /*f4b0*/  ELECT P6, URZ, PT ;  /* 0x00000000003f782f */ /* 0x000fda00038c0000 */
.L_x_137:
[----:B------:R-:W-:Y:S01]  /*f4c0*/  IMAD.MOV R3, RZ, RZ, -R7 ;  /* 0x000000ffff037224 */ /* 0x000fe200078e0a07 */
[----:B------:R-:W-:Y:S03]  /*f4d0*/  BSSY B1, `(.L_x_85) ;  /* 0x000003f000017945 */ /* 0x000fe60003800000 */
[----:B------:R-:W-:Y:S01]  /*f4e0*/  IMAD R3, R6, R3, R17 ;  /* 0x0000000306037224 */ /* 0x000fe200078e0211 */
[----:B------:R-:W-:-:S04]  /*f4f0*/  MOV R6, RZ ;  /* 0x000000ff00067202 */ /* 0x000fc80000000f00 */
[----:B------:R-:W-:Y:S01]  /*f500*/  SHF.L.U32 R3, R3, 0x7, RZ ;  /* 0x0000000703037819 */ /* 0x000fe200000006ff */
[----:B------:R-:W-:Y:S06]  /*f510*/  @!P6 BRA `(.L_x_86) ;  /* 0x0000000000e8e947 */ /* 0x000fec0003800000 */
[----:B------:R-:W1:Y:S01]  /*f520*/  S2R R7, SR_CgaCtaId ;  /* 0x0000000000077919 */ /* 0x000e620000008800 */
[----:B------:R-:W-:-:S04]  /*f530*/  MOV R6, 0x400 ;  /* 0x0000040000067802 */ /* 0x000fc80000000f00 */
[----:B-1----:R-:W-:Y:S02]  /*f540*/  LEA R9, R7, R6, 0x18 ;  /* 0x0000000607097211 */ /* 0x002fe400078ec0ff */
[----:B------:R-:W-:Y:S02]  /*f550*/  SHF.L.U32 R6, R5, 0x1f, RZ ;  /* 0x0000001f05067819 */ /* 0x000fe400000006ff */
[----:B------:R-:W-:-:S04]  /*f560*/  LEA R7, R0, R9, 0x3 ;  /* 0x0000000900077211 */ /* 0x000fc800078e18ff */
[----:B------:R-:W1:Y:S02]  /*f570*/  SYNCS.PHASECHK.TRANS64.TRYWAIT P2, [R7+URZ+0x40460], R6 ;  /* 0x04046006070075a7 */ /* 0x000e64000804017f */
[----:B-1----:R-:W-:Y:S05]  /*f580*/  @!P2 BRA `(.L_x_87) ;  /* 0x000000200000a947 */ /* 0x002fea0003800000 */
.L_x_138:
[----:B------:R-:W-:Y:S01]  /*f590*/  UPRMT UR4, UR22, 0x9910, URZ ;  /* 0x0000991016047896 */ /* 0x000fe2000800003f */
[----:B-1----:R-:W-:-:S03]  /*f5a0*/  @P1 IMAD.MOV.U32 R6, RZ, RZ, 0x5000 ;  /* 0x00005000ff061424 */ /* 0x002fc600078e00ff */
[----:B------:R-:W-:Y:S01]  /*f5b0*/  UISETP.NE.AND UP0, UPT, UR4, 0x2, UPT ;  /* 0x000000020400788c */ /* 0x000fe2000bf05270 */
[----:B------:R1:W-:Y:S05]  /*f5c0*/  @P1 SYNCS.ARRIVE.TRANS64 RZ, [R7+URZ+0x40450], R6 ;  /* 0x0404500607ff19a7 */ /* 0x0003ea000800003f */
[----:B------:R-:W-:-:S13]  /*f5d0*/  PLOP3.LUT P2, PT, PT, PT, UP0, 0x80, 0x0 ;  /* 0x000000000000781c */ /* 0x000fda0003f4f008 */
[----:B-1----:R-:W-:Y:S05]  /*f5e0*/  @P2 BRA `(.L_x_88) ;  /* 0x0000000000042947 */ /* 0x002fea0003800000 */
[----:B------:R-:W-:Y:S01]  /*f5f0*/  BPT.TRAP 0x1 ;  /* 0x000000040000795c */ /* 0x000fe20000300000 */
.L_x_88:
[----:B------:R-:W-:Y:S05]  /*f600*/  @P0 BRA `(.L_x_89) ;  /* 0x0000000000040947 */ /* 0x000fea0003800000 */
[----:B------:R-:W-:Y:S01]  /*f610*/  BPT.TRAP 0x1 ;  /* 0x000000040000795c */ /* 0x000fe20000300000 */
.L_x_89:
[----:B------:R-:W-:Y:S01]  /*f620*/  R2UR UR5, R9 ;  /* 0x00000000090572ca */ /* 0x000fe200000e0000 */
[----:B------:R-:W-:Y:S01]  /*f630*/  UIADD3 UR4, UP0, UR20, 0xf0, URZ ;  /* 0x000000f014047890 */ /* 0x000fe2000ff1e03f */
[----:B------:R-:W-:Y:S01]  /*f640*/  R2UR UR14, R0 ;  /* 0x00000000000e72ca */ /* 0x000fe200000e0000 */
[----:B------:R-:W-:Y:S01]  /*f650*/  UMOV UR10, URZ ;  /* 0x0000003f000a7c82 */ /* 0x000fe20008000000 */
[----:B------:R-:W-:Y:S01]  /*f660*/  R2UR UR9, R7 ;  /* 0x00000000070972ca */ /* 0x000fe200000e0000 */
[----:B------:R-:W-:Y:S01]  /*f670*/  UMOV UR6, 0x0 ;  /* 0x0000000000067882 */ /* 0x000fe20000000000 */
[----:B------:R-:W-:Y:S01]  /*f680*/  R2UR UR11, R3 ;  /* 0x00000000030b72ca */ /* 0x000fe200000e0000 */
[----:B------:R-:W-:Y:S01]  /*f690*/  UMOV UR7, 0x10000000 ;  /* 0x1000000000077882 */ /* 0x000fe20000000000 */
[----:B------:R-:W-:Y:S01]  /*f6a0*/  R2UR UR12, R10 ;  /* 0x000000000a0c72ca */ /* 0x000fe200000e0000 */
[----:B------:R-:W-:Y:S01]  /*f6b0*/  UMOV UR16, 0x20 ;  /* 0x0000002000107882 */ /* 0x000fe20000000000 */
[----:B------:R-:W-:Y:S01]  /*f6c0*/  R2UR UR13, R2 ;  /* 0x00000000020d72ca */ /* 0x000fe200000e0000 */
[----:B------:R-:W-:Y:S01]  /*f6d0*/  UMOV UR18, 0x40 ;  /* 0x0000004000127882 */ /* 0x000fe20000000000 */
[----:B------:R-:W-:-:S03]  /*f6e0*/  IADD3 R0, R0, 0x1, RZ ;  /* 0x0000000100007810 */ /* 0x000fc60007ffe0ff */
[----:B------:R-:W-:Y:S01]  /*f6f0*/  UIMAD UR14, UR14, 0x5000, UR5 ;  /* 0x000050000e0e78a4 */ /* 0x000fe2000f8e0205 */
[C---:B------:R-:W-:Y:S01]  /*f700*/  ISETP.NE.AND P2, PT, R0.reuse, 0x2, PT ;  /* 0x000000020000780c */ /* 0x040fe20003f45270 */
[----:B------:R-:W-:Y:S02]  /*f710*/  UIADD3 UR9, UR9, 0x40450, URZ ;  /* 0x0004045009097890 */ /* 0x000fe4000fffe03f */
[----:B------:R-:W-:Y:S01]  /*f720*/  UIADD3.X UR5, URZ, UR21, URZ, UP0, !UPT ;  /* 0x000000153f057290 */ /* 0x000fe200087fe43f */
[----:B------:R-:W-:Y:S01]  /*f730*/  SEL R6, RZ, 0x1, P2 ;  /* 0x00000001ff067807 */ /* 0x000fe20001000000 */
[----:B------:R-:W-:Y:S01]  /*f740*/  UIADD3 UR15, UR14, 0x1000, URZ ;  /* 0x000010000e0f7890 */ /* 0x000fe2000fffe03f */
[----:B------:R-:W-:Y:S01]  /*f750*/  SEL R0, R0, RZ, P2 ;  /* 0x000000ff00007207 */ /* 0x000fe20001000000 */
[----:B------:R-:W-:Y:S01]  /*f760*/  UIADD3 UR17, UR14, 0x2000, URZ ;  /* 0x000020000e117890 */ /* 0x000fe2000fffe03f */
[----:B------:R-:W-:Y:S01]  /*f770*/  LOP3.LUT R5, R5, R6, RZ, 0x3c, !PT ;  /* 0x0000000605057212 */ /* 0x000fe200078e3cff */
[----:B------:R-:W-:Y:S01]  /*f780*/  UMOV UR8, UR14 ;  /* 0x0000000e00087c82 */ /* 0x000fe20008000000 */
[----:B------:R-:W-:Y:S01]  /*f790*/  UIADD3 UR19, UR14, 0x3000, URZ ;  /* 0x000030000e137890 */ /* 0x000fe2000fffe03f */
[----:B------:R-:W-:Y:S01]  /*f7a0*/  MOV R6, 0x40 ;  /* 0x0000004000067802 */ /* 0x000fe20000000f00 */
[----:B------:R1:W-:Y:S02]  /*f7b0*/  UTMALDG.4D [UR8], [UR4], desc[UR6] ;  /* 0x00000608040075b4 */ /* 0x0003e40008019000 */
[----:B-1----:R-:W-:Y:S01]  /*f7c0*/  UMOV UR8, UR15 ;  /* 0x0000000f00087c82 */ /* 0x002fe20008000000 */
[----:B------:R-:W-:Y:S01]  /*f7d0*/  UMOV UR10, UR16 ;  /* 0x00000010000a7c82 */ /* 0x000fe20008000000 */
[----:B------:R-:W-:Y:S01]  /*f7e0*/  UIADD3 UR15, UR14, 0x4000, URZ ;  /* 0x000040000e0f7890 */ /* 0x000fe2000fffe03f */
[----:B------:R1:W-:Y:S02]  /*f7f0*/  UTMALDG.4D [UR8], [UR4], desc[UR6] ;  /* 0x00000608040075b4 */ /* 0x0003e40008019000 */
[----:B------:R-:W-:Y:S01]  /*f800*/  UMOV UR14, 0x60 ;  /* 0x00000060000e7882 */ /* 0x000fe20000000000 */
[----:B-1----:R-:W-:Y:S01]  /*f810*/  UMOV UR8, UR17 ;  /* 0x0000001100087c82 */ /* 0x002fe20008000000 */
[----:B------:R-:W-:-:S02]  /*f820*/  UMOV UR10, UR18 ;  /* 0x00000012000a7c82 */ /* 0x000fc40008000000 */
[----:B------:R1:W-:Y:S02]  /*f830*/  UTMALDG.4D [UR8], [UR4], desc[UR6] ;  /* 0x00000608040075b4 */ /* 0x0003e40008019000 */
[----:B-1----:R-:W-:Y:S01]  /*f840*/  UMOV UR8, UR19 ;  /* 0x0000001300087c82 */ /* 0x002fe20008000000 */
[----:B------:R-:W-:Y:S01]  /*f850*/  UMOV UR10, UR14 ;  /* 0x0000000e000a7c82 */ /* 0x000fe20008000000 */
[----:B------:R-:W-:Y:S01]  /*f860*/  UMOV UR14, 0x80 ;  /* 0x00000080000e7882 */ /* 0x000fe20000000000 */
[----:B------:R1:W-:Y:S02]  /*f870*/  UTMALDG.4D [UR8], [UR4], desc[UR6] ;  /* 0x00000608040075b4 */ /* 0x0003e40008019000 */
[----:B-1----:R-:W-:Y:S01]  /*f880*/  UMOV UR8, UR15 ;  /* 0x0000000f00087c82 */ /* 0x002fe20008000000 */
[----:B------:R-:W-:Y:S02]  /*f890*/  UMOV UR10, UR14 ;  /* 0x0000000e000a7c82 */ /* 0x000fe40008000000 */
[----:B------:R1:W-:Y:S02]  /*f8a0*/  UTMALDG.4D [UR8], [UR4], desc[UR6] ;  /* 0x00000608040075b4 */ /* 0x0003e40008019000 */
[----:B-1----:R-:W-:Y:S01]  /*f8b0*/  NOP ;  /* 0x0000000000007918 */ /* 0x002fe20000000000 */
.L_x_86:
[----:B------:R-:W-:Y:S05]  /*f8c0*/  BSYNC B1 ;  /* 0x0000000000017941 */ /* 0x000fea0003800000 */
.L_x_85:
[----:B------:R-:W-:Y:S01]  /*f8d0*/  LOP3.LUT P2, RZ, R4, 0xff, RZ, 0xc0, !PT ;  /* 0x000000ff04ff7812 */ /* 0x000fe2000784c0ff */
[----:B------:R-:W-:-:S12]  /*f8e0*/  BSSY B1, `(.L_x_90) ;  /* 0x0000009000017945 */ /* 0x000fd80003800000 */
[----:B------:R-:W-:Y:S05]  /*f8f0*/  @!P2 BRA `(.L_x_91) ;  /* 0x00000000001ca947 */ /* 0x000fea0003800000 */
[----:B------:R-:W1:Y:S01]  /*f900*/  S2R R7, SR_CgaCtaId ;  /* 0x0000000000077919 */ /* 0x000e620000008800 */
[----:B------:R-:W-:-:S04]  /*f910*/  MOV R4, 0x400 ;  /* 0x0000040000047802 */ /* 0x000fc80000000f00 */
[----:B-1----:R-:W-:Y:S02]  /*f920*/  LEA R7, R7, R4, 0x18 ;  /* 0x0000000407077211 */ /* 0x002fe400078ec0ff */
[----:B------:R-:W-:Y:S02]  /*f930*/  SHF.L.U32 R4, RZ, 0x1f, RZ ;  /* 0x0000001fff047819 */ /* 0x000fe400000006ff */
[----:B------:R1:W-:Y:S02]  /*f940*/  SYNCS.ARRIVE.TRANS64.A1T0 RZ, [R7+URZ+0x404b0], RZ ;  /* 0x0404b0ff07ff79a7 */ /* 0x0003e4000810003f */
[----:B------:R-:W2:Y:S02]  /*f950*/  SYNCS.PHASECHK.TRANS64.TRYWAIT P2, [R7+URZ+0x404b0], R4 ;  /* 0x0404b004070075a7 */ /* 0x000ea4000804017f */
[----:B-12---:R-:W-:Y:S05]  /*f960*/  @!P2 BRA `(.L_x_92) ;  /* 0x0000001c001ca947 */ /* 0x006fea0003800000 */
.L_x_91:
[----:B------:R-:W-:Y:S05]  /*f970*/  BSYNC B1 ;  /* 0x0000000000017941 */ /* 0x000fea0003800000 */
.L_x_90:
[----:B------:R-:W-:Y:S04]  /*f980*/  BSSY B1, `(.L_x_93) ;  /* 0x000003d000017945 */ /* 0x000fe80003800000 */
[----:B------:R-:W-:Y:S05]  /*f990*/  @!P6 BRA `(.L_x_94) ;  /* 0x0000000000ece947 */ /* 0x000fea0003800000 */
[----:B-1----:R-:W1:Y:S01]  /*f9a0*/  S2R R7, SR_CgaCtaId ;  /* 0x0000000000077919 */ /* 0x002e620000008800 */
[----:B------:R-:W-:Y:S02]  /*f9b0*/  MOV R4, 0x400 ;  /* 0x0000040000047802 */ /* 0x000fe40000000f00 */
[----:B------:R-:W-:Y:S02]  /*f9c0*/  SHF.L.U32 R9, R5, 0x1f, RZ ;  /* 0x0000001f05097819 */ /* 0x000fe400000006ff */
[----:B-1----:R-:W-:-:S04]  /*f9d0*/  LEA R7, R7, R4, 0x18 ;  /* 0x0000000407077211 */ /* 0x002fc800078ec0ff */
[----:B------:R-:W-:-:S04]  /*f9e0*/  LEA R4, R0, R7, 0x3 ;  /* 0x0000000700047211 */ /* 0x000fc800078e18ff */
[----:B------:R-:W1:Y:S02]  /*f9f0*/  SYNCS.PHASECHK.TRANS64.TRYWAIT P2, [R4+URZ+0x40460], R9 ;  /* 0x04046009040075a7 */ /* 0x000e64000804017f */
[----:B-1----:R-:W-:Y:S05]  /*fa00*/  @!P2 BRA `(.L_x_95) ;  /* 0x0000001c0008a947 */ /* 0x002fea0003800000 */
.L_x_139:
[----:B------:R-:W-:Y:S01]  /*fa10*/  UPRMT UR4, UR22, 0x9910, URZ ;  /* 0x0000991016047896 */ /* 0x000fe2000800003f */
[----:B-1----:R-:W-:-:S03]  /*fa20*/  @P1 IMAD.MOV.U32 R9, RZ, RZ, 0x5000 ;  /* 0x00005000ff091424 */ /* 0x002fc600078e00ff */
[----:B------:R-:W-:Y:S01]  /*fa30*/  UISETP.NE.AND UP0, UPT, UR4, 0x2, UPT ;  /* 0x000000020400788c */ /* 0x000fe2000bf05270 */
[----:B------:R1:W-:Y:S05]  /*fa40*/  @P1 SYNCS.ARRIVE.TRANS64 RZ, [R4+URZ+0x40450], R9 ;  /* 0x0404500904ff19a7 */ /* 0x0003ea000800003f */
[----:B------:R-:W-:-:S13]  /*fa50*/  PLOP3.LUT P2, PT, PT, PT, UP0, 0x80, 0x0 ;  /* 0x000000000000781c */ /* 0x000fda0003f4f008 */
[----:B-1----:R-:W-:Y:S05]  /*fa60*/  @P2 BRA `(.L_x_96) ;  /* 0x0000000000042947 */ /* 0x002fea0003800000 */
[----:B------:R-:W-:Y:S01]  /*fa70*/  BPT.TRAP 0x1 ;  /* 0x000000040000795c */ /* 0x000fe20000300000 */
.L_x_96:
[----:B------:R-:W-:Y:S05]  /*fa80*/  @P0 BRA `(.L_x_97) ;  /* 0x0000000000040947 */ /* 0x000fea0003800000 */
[----:B------:R-:W-:Y:S01]  /*fa90*/  BPT.TRAP 0x1 ;  /* 0x000000040000795c */ /* 0x000fe20000300000 */
.L_x_97:
        /* <DEDUP_REMOVED lines=12> */
[----:B------:R-:W-:-:S02]  /*fb60*/  R2UR UR13, R2 ;  /* 0x00000000020d72ca */ /* 0x000fc400000e0000 */
[----:B------:R-:W-:Y:S01]  /*fb70*/  IADD3 R0, R0, 0x1, RZ ;  /* 0x0000000100007810 */ /* 0x000fe20007ffe0ff */
[----:B------:R-:W-:Y:S02]  /*fb80*/  UIMAD UR14, UR14, 0x5000, UR5 ;  /* 0x000050000e0e78a4 */ /* 0x000fe4000f8e0205 */
[----:B------:R-:W-:Y:S01]  /*fb90*/  UIADD3.X UR5, URZ, UR21, URZ, UP0, !UPT ;  /* 0x000000153f057290 */ /* 0x000fe200087fe43f */
[C---:B------:R-:W-:Y:S01]  /*fba0*/  ISETP.NE.AND P2, PT, R0.reuse, 0x2, PT ;  /* 0x000000020000780c */ /* 0x040fe20003f45270 */
[----:B------:R-:W-:Y:S02]  /*fbb0*/  UIADD3 UR11, UR11, UR8, URZ ;  /* 0x000000080b0b7290 */ /* 0x000fe4000fffe03f */
[----:B------:R-:W-:Y:S01]  /*fbc0*/  UIADD3 UR9, UR9, 0x40450, URZ ;  /* 0x0004045009097890 */ /* 0x000fe2000fffe03f */
[----:B------:R-:W-:Y:S01]  /*fbd0*/  SEL R2, RZ, 0x1, P2 ;  /* 0x00000001ff027807 */ /* 0x000fe20001000000 */
[----:B------:R-:W-:Y:S01]  /*fbe0*/  UIADD3 UR15, UR14, 0x1000, URZ ;  /* 0x000010000e0f7890 */ /* 0x000fe2000fffe03f */
[----:B------:R-:W-:Y:S01]  /*fbf0*/  SEL R0, R0, RZ, P2 ;  /* 0x000000ff00007207 */ /* 0x000fe20001000000 */
[----:B------:R-:W-:Y:S01]  /*fc00*/  UIADD3 UR17, UR14, 0x2000, URZ ;  /* 0x000020000e117890 */ /* 0x000fe2000fffe03f */
[----:B------:R-:W-:Y:S01]  /*fc10*/  LOP3.LUT R5, R5, R2, RZ, 0x3c, !PT ;  /* 0x0000000205057212 */ /* 0x000fe200078e3cff */
[----:B------:R-:W-:Y:S01]  /*fc20*/  UMOV UR8, UR14 ;  /* 0x0000000e00087c82 */ /* 0x000fe20008000000 */
[----:B------:R-:W-:-:S02]  /*fc30*/  UIADD3 UR19, UR14, 0x3000, URZ ;  /* 0x000030000e137890 */ /* 0x000fc4000fffe03f */
[----:B------:R1:W-:Y:S02]  /*fc40*/  UTMALDG.4D [UR8], [UR4], desc[UR6] ;  /* 0x00000608040075b4 */ /* 0x0003e40008019000 */
[----:B-1----:R-:W-:Y:S01]  /*fc50*/  UMOV UR8, UR15 ;  /* 0x0000000f00087c82 */ /* 0x002fe20008000000 */
[----:B------:R-:W-:Y:S01]  /*fc60*/  UMOV UR10, UR16 ;  /* 0x00000010000a7c82 */ /* 0x000fe20008000000 */
[----:B------:R-:W-:Y:S01]  /*fc70*/  UIADD3 UR15, UR14, 0x4000, URZ ;  /* 0x000040000e0f7890 */ /* 0x000fe2000fffe03f */
[----:B------:R1:W-:Y:S02]  /*fc80*/  UTMALDG.4D [UR8], [UR4], desc[UR6] ;  /* 0x00000608040075b4 */ /* 0x0003e40008019000 */
[----:B------:R-:W-:Y:S01]  /*fc90*/  UMOV UR14, 0x60 ;  /* 0x00000060000e7882 */ /* 0x000fe20000000000 */
[----:B-1----:R-:W-:Y:S01]  /*fca0*/  UMOV UR8, UR17 ;  /* 0x0000001100087c82 */ /* 0x002fe20008000000 */
[----:B------:R-:W-:Y:S02]  /*fcb0*/  UMOV UR10, UR18 ;  /* 0x00000012000a7c82 */ /* 0x000fe40008000000 */
[----:B------:R1:W-:Y:S02]  /*fcc0*/  UTMALDG.4D [UR8], [UR4], desc[UR6] ;  /* 0x00000608040075b4 */ /* 0x0003e40008019000 */
[----:B-1----:R-:W-:Y:S01]  /*fcd0*/  UMOV UR8, UR19 ;  /* 0x0000001300087c82 */ /* 0x002fe20008000000 */
[----:B------:R-:W-:Y:S01]  /*fce0*/  UMOV UR10, UR14 ;  /* 0x0000000e000a7c82 */ /* 0x000fe20008000000 */
[----:B------:R-:W-:Y:S01]  /*fcf0*/  UMOV UR14, 0x80 ;  /* 0x00000080000e7882 */ /* 0x000fe20000000000 */
[----:B------:R1:W-:Y:S02]  /*fd00*/  UTMALDG.4D [UR8], [UR4], desc[UR6] ;  /* 0x00000608040075b4 */ /* 0x0003e40008019000 */
[----:B-1----:R-:W-:Y:S01]  /*fd10*/  UMOV UR8, UR15 ;  /* 0x0000000f00087c82 */ /* 0x002fe20008000000 */
[----:B------:R-:W-:-:S02]  /*fd20*/  UMOV UR10, UR14 ;  /* 0x0000000e000a7c82 */ /* 0x000fc40008000000 */
[----:B------:R2:W-:Y:S02]  /*fd30*/  UTMALDG.4D [UR8], [UR4], desc[UR6] ;  /* 0x00000608040075b4 */ /* 0x0005e40008019000 */
[----:B--2---:R-:W-:Y:S01]  /*fd40*/  NOP ;  /* 0x0000000000007918 */ /* 0x004fe20000000000 */
.L_x_94:
[----:B------:R-:W-:Y:S05]  /*fd50*/  BSYNC B1 ;  /* 0x0000000000017941 */ /* 0x000fea0003800000 */
.L_x_93:
[----:B------:R-:W-:Y:S02]  /*fd60*/  IADD3 R17, R17, UR23, RZ ;  /* 0x0000001711117c10 */ /* 0x000fe4000fffe0ff */
[----:B-1----:R-:W-:Y:S02]  /*fd70*/  PRMT R4, RZ, 0x7610, R4 ;  /* 0x00007610ff047816 */ /* 0x002fe40000000004 */
[----:B------:R-:W-:-:S13]  /*fd80*/  ISETP.GE.AND P2, PT, R17, UR24, PT ;  /* 0x0000001811007c0c */ /* 0x000fda000bf46270 */
[----:B------:R-:W-:Y:S05]  /*fd90*/  @!P2 BRA `(.L_x_98) ;  /* 0xfffffff40060a947 */ /* 0x000fea000383ffff */
[----:B------:R-:W-:Y:S05]  /*fda0*/  BSYNC B0 ;  /* 0x0000000000007941 */ /* 0x000fea0003800000 */
.L_x_83:
[----:B------:R-:W-:Y:S05]  /*fdb0*/  EXIT ;  /* 0x000000000000794d */ /* 0x000fea0003800000 */
.L_x_82:
[----:B-1----:R-:W-:Y:S02]  /*fdc0*/  ULDC UR4, c[0x0][0xa00] ;  /* 0x0002800000047ab9 */ /* 0x002fe40000000800 */
[----:B------:R-:W-:-:S13]  /*fdd0*/  ISETP.GE.AND P0, PT, R17, UR4, PT ;  /* 0x0000000411007c0c */ /* 0x000fda000bf06270 */
[----:B------:R-:W-:Y:S05]  /*fde0*/  @P0 EXIT ;  /* 0x000000000000094d */ /* 0x000fea0003800000 */
[----:B------:R-:W-:Y:S01]  /*fdf0*/  LOP3.LUT P0, RZ, R2, 0x1f, RZ, 0xc0, !PT ;  /* 0x0000001f02ff7812 */ /* 0x000fe2000780c0ff */
[----:B------:R-:W-:Y:S01]  /*fe00*/  BSSY B0, `(.L_x_99) ;  /* 0x0000139000007945 */ /* 0x000fe20003800000 */
[----:B------:R-:W-:Y:S01]  /*fe10*/  MOV R5, 0x1 ;  /* 0x0000000100057802 */ /* 0x000fe20000000f00 */
[----:B------:R-:W-:Y:S01]  /*fe20*/  IMAD.MOV.U32 R0, RZ, RZ, RZ ;  /* 0x000000ffff007224 */ /* 0x000fe200078e00ff */
[----:B------:R-:W-:Y:S01]  /*fe30*/  PLOP3.LUT P0, PT, P0, P2, PT, 0x2a, 0x0 ;  /* 0x000000000000781c */ /* 0x000fe20000704572 */
[----:B------:R-:W-:Y:S01]  /*fe40*/  ULOP3.LUT UR20, UR59, 0x2, URZ, 0xfc, !UPT ;  /* 0x000000023b147892 */ /* 0x000fe2000f8efc3f */
[----:B------:R-:W-:Y:S01]  /*fe50*/  MOV R4, 0x1 ;  /* 0x0000000100047802 */ /* 0x000fe20000000f00 */
[----:B------:R-:W-:Y:S01]  /*fe60*/  ULDC.64 UR16, c[0x0][0x198] ;  /* 0x0000660000107ab9 */ /* 0x000fe20000000a00 */
[----:B------:R-:W-:-:S09]  /*fe70*/  ULDC UR21, c[0x0][0xc] ;  /* 0x0000030000157ab9 */ /* 0x000fd20000000800 */
.L_x_127:
[----:B------:R-:W1:Y:S01]  /*fe80*/  LDC R8, c[0x0][0xa04] ;  /* 0x00028100ff087b82 */ /* 0x000e620000000800 */
[----:B------:R-:W-:Y:S02]  /*fe90*/  ULDC UR4, c[0x0][0x28c] ;  /* 0x0000a30000047ab9 */ /* 0x000fe40000000800 */
[----:B------:R-:W-:-:S04]  /*fea0*/  UIADD3 UR4, UR4, 0x7f, URZ ;  /* 0x0000007f04047890 */ /* 0x000fc8000fffe03f */
[----:B------:R-:W-:Y:S01]  /*feb0*/  USHF.R.S32.HI UR5, URZ, 0x1f, UR4 ;  /* 0x0000001f3f057899 */ /* 0x000fe20008011404 */
[----:B------:R-:W2:Y:S03]  /*fec0*/  LDC R9, c[0x0][0xa10] ;  /* 0x00028400ff097b82 */ /* 0x000ea60000000800 */
[----:B------:R-:W-:-:S03]  /*fed0*/  ULEA.HI UR5, UR5, UR4, URZ, 0x7 ;  /* 0x0000000405057291 */ /* 0x000fc6000f8f383f */
[----:B------:R-:W-:Y:S01]  /*fee0*/  UMOV UR4, 0xffffffff ;  /* 0xffffffff00047882 */ /* 0x000fe20000000000 */
[----:B------:R-:W-:Y:S01]  /*fef0*/  USHF.R.S32.HI UR5, URZ, 0x7, UR5 ;  /* 0x000000073f057899 */ /* 0x000fe20008011405 */
        /* <DEDUP_REMOVED lines=8> */
[----:B-1----:R-:W-:Y:S01]  /*ff80*/  @P3 IMAD.HI.U32 R10, R17, R6, RZ ;  /* 0x00000006110a3227 */ /* 0x002fe200078e00ff */
[----:B------:R-:W-:-:S04]  /*ff90*/  MOV R6, R17 ;  /* 0x0000001100067202 */ /* 0x000fc80000000f00 */
[----:B------:R-:W-:-:S04]  /*ffa0*/  @P3 SHF.R.U32.HI R6, RZ, R7, R10 ;  /* 0x00000007ff063219 */ /* 0x000fc8000001160a */
[----:B------:R-:W-:Y:S01]  /*ffb0*/  MOV R7, R6 ;  /* 0x0000000600077202 */ /* 0x000fe20000000f00 */
[----:B--2---:R-:W-:-:S05]  /*ffc0*/  @P4 IMAD.HI.U32 R10, R6, R11, RZ ;  /* 0x0000000b060a4227 */ /* 0x004fca00078e00ff */
[----:B---3--:R-:W-:-:S05]  /*ffd0*/  @P4 SHF.R.U32.HI R7, RZ, R13, R10 ;  /* 0x0000000dff074219 */ /* 0x008fca000001160a */
[----:B----4-:R-:W-:-:S04]  /*ffe0*/  @P5 IMAD.HI.U32 R10, R7, R2, RZ ;  /* 0x00000002070a5227 */ /* 0x010fc800078e00ff */
[----:B------:R-:W-:Y:S01]  /*fff0*/  IMAD.MOV.U32 R2, RZ, RZ, R7 ;  /* 0x000000ffff027224 */ /* 0x000fe200078e0007 */
[----:B------:R-:W-:Y:S02]  /*10000*/  @P5 SHF.R.U32.HI R2, RZ, R3, R10 ;  /* 0x00000003ff025219 */ /* 0x000fe4000001160a */
[----:B------:R-:W-:Y:S02]  /*10010*/  IADD3 R3, -R7, RZ, RZ ;  /* 0x000000ff07037210 */ /* 0x000fe40007ffe1ff */
[----:B------:R-:W-:-:S03]  /*10020*/  IADD3 R2, -R2, RZ, RZ ;  /* 0x000000ff02027210 */ /* 0x000fc60007ffe1ff */
[----:B------:R-:W-:Y:S01]  /*10030*/  IMAD R3, R9, R3, R6 ;  /* 0x0000000309037224 */ /* 0x000fe200078e0206 */
[----:B------:R-:W-:Y:S01]  /*10040*/  IADD3 R6, -R6, RZ, RZ ;  /* 0x000000ff06067210 */ /* 0x000fe20007ffe1ff */
[----:B------:R-:W-:-:S04]  /*10050*/  IMAD R2, R12, R2, R7 ;  /* 0x000000020c027224 */ /* 0x000fc800078e0207 */
[----:B------:R-:W-:-:S05]  /*10060*/  IMAD R8, R8, R6, R17 ;  /* 0x0000000608087224 */ /* 0x000fca00078e0211 */
[----:B------:R-:W-:-:S04]  /*10070*/  LEA R8, R8, 0xff, 0x7 ;  /* 0x000000ff08087811 */ /* 0x000fc800078e38ff */
[----:B------:R-:W-:-:S04]  /*10080*/  SHF.R.S32.HI R7, RZ, 0x1f, R8 ;  /* 0x0000001fff077819 */ /* 0x000fc80000011408 */
[----:B------:R-:W-:-:S04]  /*10090*/  LEA.HI R7, R7, R8, RZ, 0x7 ;  /* 0x0000000807077211 */ /* 0x000fc800078f38ff */
[----:B------:R-:W-:-:S04]  /*100a0*/  SHF.R.S32.HI R6, RZ, 0x7, R7 ;  /* 0x00000007ff067819 */ /* 0x000fc80000011407 */
[----:B------:R-:W-:Y:S01]  /*100b0*/  VIMNMX R6, R6, UR5, PT ;  /* 0x0000000506067c48 */ /* 0x000fe2000bfe0100 */
[----:B------:R-:W-:Y:S06]  /*100c0*/  BRA.DIV UR4, `(.L_x_100) ;  /* 0x00000016046c7947 */ /* 0x000fec000b800000 */
[----:B------:R-:W-:-:S13]  /*100d0*/  ELECT P6, URZ, PT ;  /* 0x00000000003f782f */ /* 0x000fda00038c0000 */
.L_x_142:
[----:B------:R-:W-:Y:S01]  /*100e0*/  ISETP.GT.AND P3, PT, R6, RZ, P6 ;  /* 0x000000ff0600720c */ /* 0x000fe20003764270 */
[----:B------:R-:W-:-:S12]  /*100f0*/  BSSY B1, `(.L_x_101) ;  /* 0x000003a000017945 */ /* 0x000fd80003800000 */
[----:B------:R-:W-:Y:S05]  /*10100*/  @!P3 BRA `(.L_x_102) ;  /* 0x0000000000e0b947 */ /* 0x000fea0003800000 */
[----:B------:R-:W1:Y:S01]  /*10110*/  S2R R8, SR_CgaCtaId ;  /* 0x0000000000087919 */ /* 0x000e620000008800 */
[----:B------:R-:W-:-:S04]  /*10120*/  MOV R7, 0x400 ;  /* 0x0000040000077802 */ /* 0x000fc80000000f00 */
[----:B-1----:R-:W-:Y:S02]  /*10130*/  LEA R9, R8, R7, 0x18 ;  /* 0x0000000708097211 */ /* 0x002fe400078ec0ff */
[----:B------:R-:W-:-:S03]  /*10140*/  SHF.L.U32 R7, R4, 0x1f, RZ ;  /* 0x0000001f04077819 */ /* 0x000fc600000006ff */
[----:B------:R-:W-:-:S04]  /*10150*/  IMAD R8, R0, 0x8, R9 ;  /* 0x0000000800087824 */ /* 0x000fc800078e0209 */
[----:B------:R-:W1:Y:S02]  /*10160*/  SYNCS.PHASECHK.TRANS64.TRYWAIT P4, [R8+URZ+0x40428], R7 ;  /* 0x04042807080075a7 */ /* 0x000e64000808017f */
[----:B-1----:R-:W-:Y:S05]  /*10170*/  @!P4 BRA `(.L_x_103) ;  /* 0x000000140060c947 */ /* 0x002fea0003800000 */
.L_x_143:
[----:B------:R-:W-:Y:S01]  /*10180*/  UPRMT UR4, UR20, 0x9910, URZ ;  /* 0x0000991014047896 */ /* 0x000fe2000800003f */
[----:B-1----:R-:W-:-:S03]  /*10190*/  @P2 MOV R7, 0xa000 ;  /* 0x0000a00000072802 */ /* 0x002fc60000000f00 */
[----:B------:R-:W-:Y:S01]  /*101a0*/  UISETP.NE.AND UP0, UPT, UR4, 0x2, UPT ;  /* 0x000000020400788c */ /* 0x000fe2000bf05270 */
[----:B------:R1:W-:Y:S05]  /*101b0*/  @P2 SYNCS.ARRIVE.TRANS64 RZ, [R8+URZ+0x40400], R7 ;  /* 0x0404000708ff29a7 */ /* 0x0003ea000800003f */
[----:B------:R-:W-:-:S13]  /*101c0*/  PLOP3.LUT P4, PT, PT, PT, UP0, 0x80, 0x0 ;  /* 0x000000000000781c */ /* 0x000fda0003f8f008 */
[----:B-1----:R-:W-:Y:S05]  /*101d0*/  @P4 BRA `(.L_x_104) ;  /* 0x0000000000044947 */ /* 0x002fea0003800000 */
[----:B------:R-:W-:Y:S01]  /*101e0*/  BPT.TRAP 0x1 ;  /* 0x000000040000795c */ /* 0x000fe20000300000 */
.L_x_104:
[----:B------:R-:W-:Y:S05]  /*101f0*/  @P0 BRA `(.L_x_105) ;  /* 0x0000000000040947 */ /* 0x000fea0003800000 */
[----:B------:R-:W-:Y:S01]  /*10200*/  BPT.TRAP 0x1 ;  /* 0x000000040000795c */ /* 0x000fe20000300000 */
.L_x_105:
[----:B------:R-:W-:Y:S01]  /*10210*/  IMAD R9, R0, 0xa000, R9 ;  /* 0x0000a00000097824 */ /* 0x000fe200078e0209 */
[----:B------:R-:W-:Y:S01]  /*10220*/  R2UR UR9, R8 ;  /* 0x00000000080972ca */ /* 0x000fe200000e0000 */
[----:B------:R-:W-:Y:S01]  /*10230*/  UIADD3 UR4, UP0, UR16, 0x1f0, URZ ;  /* 0x000001f010047890 */ /* 0x000fe2000ff1e03f */
[----:B------:R-:W-:Y:S01]  /*10240*/  R2UR UR12, R3 ;  /* 0x00000000030c72ca */ /* 0x000fe200000e0000 */
[----:B------:R-:W-:Y:S01]  /*10250*/  UMOV UR10, URZ ;  /* 0x0000003f000a7c82 */ /* 0x000fe20008000000 */
[----:B------:R-:W-:Y:S01]  /*10260*/  R2UR UR14, R9 ;  /* 0x00000000090e72ca */ /* 0x000fe200000e0000 */
[----:B------:R-:W-:Y:S01]  /*10270*/  UIADD3.X UR5, URZ, UR17, URZ, UP0, !UPT ;  /* 0x000000113f057290 */ /* 0x000fe200087fe43f */
[----:B------:R-:W-:Y:S01]  /*10280*/  R2UR UR13, R2 ;  /* 0x00000000020d72ca */ /* 0x000fe200000e0000 */
[----:B------:R-:W-:Y:S01]  /*10290*/  UMOV UR6, 0x0 ;  /* 0x0000000000067882 */ /* 0x000fe20000000000 */
[----:B------:R-:W-:Y:S01]  /*102a0*/  UMOV UR7, 0x10000000 ;  /* 0x1000000000077882 */ /* 0x000fe20000000000 */
[----:B------:R-:W-:Y:S01]  /*102b0*/  UMOV UR11, URZ ;  /* 0x0000003f000b7c82 */ /* 0x000fe20008000000 */
[----:B------:R-:W-:Y:S01]  /*102c0*/  UMOV UR22, 0x20 ;  /* 0x0000002000167882 */ /* 0x000fe20000000000 */
[----:B------:R-:W-:Y:S01]  /*102d0*/  UMOV UR23, 0x40 ;  /* 0x0000004000177882 */ /* 0x000fe20000000000 */
[----:B------:R-:W-:Y:S01]  /*102e0*/  IADD3 R0, R0, 0x1, RZ ;  /* 0x0000000100007810 */ /* 0x000fe20007ffe0ff */
[----:B------:R-:W-:-:S03]  /*102f0*/  UIADD3 UR9, UR9, 0x40400, URZ ;  /* 0x0004040009097890 */ /* 0x000fc6000fffe03f */
[C---:B------:R-:W-:Y:S01]  /*10300*/  ISETP.NE.AND P4, PT, R0.reuse, 0x5, PT ;  /* 0x000000050000780c */ /* 0x040fe20003f85270 */
[----:B------:R-:W-:Y:S02]  /*10310*/  UIADD3 UR8, UR14, 0xa000, URZ ;  /* 0x0000a0000e087890 */ /* 0x000fe4000fffe03f */
[----:B------:R-:W-:Y:S01]  /*10320*/  UIADD3 UR15, UR14, 0xc000, URZ ;  /* 0x0000c0000e0f7890 */ /* 0x000fe2000fffe03f */
[----:B------:R-:W-:Y:S01]  /*10330*/  SEL R7, RZ, 0x1, P4 ;  /* 0x00000001ff077807 */ /* 0x000fe20002000000 */
[----:B------:R-:W-:Y:S01]  /*10340*/  UIADD3 UR18, UR14, 0xe000, URZ ;  /* 0x0000e0000e127890 */ /* 0x000fe2000fffe03f */
[----:B------:R-:W-:Y:S01]  /*10350*/  SEL R0, R0, RZ, P4 ;  /* 0x000000ff00007207 */ /* 0x000fe20002000000 */
[----:B------:R-:W-:Y:S01]  /*10360*/  UIADD3 UR19, UR14, 0x10000, URZ ;  /* 0x000100000e137890 */ /* 0x000fe2000fffe03f */
[----:B------:R-:W-:Y:S01]  /*10370*/  LOP3.LUT R4, R4, R7, RZ, 0x3c, !PT ;  /* 0x0000000704047212 */ /* 0x000fe200078e3cff */
[----:B------:R-:W-:Y:S01]  /*10380*/  UIADD3 UR14, UR14, 0x12000, URZ ;  /* 0x000120000e0e7890 */ /* 0x000fe2000fffe03f */
        /* <DEDUP_REMOVED lines=16> */
.L_x_102:
[----:B------:R-:W-:Y:S05]  /*10490*/  BSYNC B1 ;  /* 0x0000000000017941 */ /* 0x000fea0003800000 */
.L_x_101:
        /* <DEDUP_REMOVED lines=10> */
.L_x_107:
[----:B------:R-:W-:Y:S05]  /*10540*/  BSYNC B1 ;  /* 0x0000000000017941 */ /* 0x000fea0003800000 */
.L_x_106:
[----:B------:R-:W-:Y:S01]  /*10550*/  BSSY B1, `(.L_x_109) ;  /* 0x000003c000017945 */ /* 0x000fe20003800000 */
[----:B------:R-:W-:-:S03]  /*10560*/  MOV R9, RZ ;  /* 0x000000ff00097202 */ /* 0x000fc60000000f00 */
[----:B------:R-:W-:Y:S05]  /*10570*/  @!P3 BRA `(.L_x_110) ;  /* 0x0000000000e4b947 */ /* 0x000fea0003800000 */
[----:B-1----:R-:W1:Y:S01]  /*10580*/  S2R R8, SR_CgaCtaId ;  /* 0x0000000000087919 */ /* 0x002e620000008800 */
[----:B------:R-:W-:-:S04]  /*10590*/  MOV R5, 0x400 ;  /* 0x0000040000057802 */ /* 0x000fc80000000f00 */
[----:B-1----:R-:W-:Y:S02]  /*105a0*/  LEA R5, R8, R5, 0x18 ;  /* 0x0000000508057211 */ /* 0x002fe400078ec0ff */
[----:B------:R-:W-:-:S03]  /*105b0*/  SHF.L.U32 R8, R4, 0x1f, RZ ;  /* 0x0000001f04087819 */ /* 0x000fc600000006ff */
[----:B------:R-:W-:-:S04]  /*105c0*/  IMAD R7, R0, 0x8, R5 ;  /* 0x0000000800077824 */ /* 0x000fc800078e0205 */
[----:B------:R-:W1:Y:S02]  /*105d0*/  SYNCS.PHASECHK.TRANS64.TRYWAIT P3, [R7+URZ+0x40428], R8 ;  /* 0x04042808070075a7 */ /* 0x000e64000806017f */
[----:B-1----:R-:W-:Y:S05]  /*105e0*/  @!P3 BRA `(.L_x_111) ;  /* 0x00000010006cb947 */ /* 0x002fea0003800000 */
.L_x_144:
[----:B------:R-:W-:Y:S01]  /*105f0*/  UPRMT UR4, UR20, 0x9910, URZ ;  /* 0x0000991014047896 */ /* 0x000fe2000800003f */
[----:B-1----:R-:W-:-:S03]  /*10600*/  @P2 MOV R8, 0xa000 ;  /* 0x0000a00000082802 */ /* 0x002fc60000000f00 */
[----:B------:R-:W-:Y:S01]  /*10610*/  UISETP.NE.AND UP0, UPT, UR4, 0x2, UPT ;  /* 0x000000020400788c */ /* 0x000fe2000bf05270 */
[----:B------:R1:W-:Y:S05]  /*10620*/  @P2 SYNCS.ARRIVE.TRANS64 RZ, [R7+URZ+0x40400], R8 ;  /* 0x0404000807ff29a7 */ /* 0x0003ea000800003f */
[----:B------:R-:W-:-:S13]  /*10630*/  PLOP3.LUT P3, PT, PT, PT, UP0, 0x80, 0x0 ;  /* 0x000000000000781c */ /* 0x000fda0003f6f008 */
[----:B-1----:R-:W-:Y:S05]  /*10640*/  @P3 BRA `(.L_x_112) ;  /* 0x0000000000043947 */ /* 0x002fea0003800000 */
[----:B------:R-:W-:Y:S01]  /*10650*/  BPT.TRAP 0x1 ;  /* 0x000000040000795c */ /* 0x000fe20000300000 */
.L_x_112:
[----:B------:R-:W-:Y:S05]  /*10660*/  @P0 BRA `(.L_x_113) ;  /* 0x0000000000040947 */ /* 0x000fea0003800000 */
[----:B------:R-:W-:Y:S01]  /*10670*/  BPT.TRAP 0x1 ;  /* 0x000000040000795c */ /* 0x000fe20000300000 */
.L_x_113:
        /* <DEDUP_REMOVED lines=14> */
[----:B------:R-:W-:Y:S01]  /*10760*/  UIADD3 UR9, UR9, 0x40400, URZ ;  /* 0x0004040009097890 */ /* 0x000fe2000fffe03f */
[----:B------:R-:W-:-:S02]  /*10770*/  MOV R9, 0x1 ;  /* 0x0000000100097802 */ /* 0x000fc40000000f00 */
[C---:B------:R-:W-:Y:S01]  /*10780*/  ISETP.NE.AND P3, PT, R0.reuse, 0x5, PT ;  /* 0x000000050000780c */ /* 0x040fe20003f65270 */
[----:B------:R-:W-:Y:S02]  /*10790*/  UIADD3 UR8, UR14, 0xa000, URZ ;  /* 0x0000a0000e087890 */ /* 0x000fe4000fffe03f */
[----:B------:R-:W-:Y:S01]  /*107a0*/  UIADD3 UR15, UR14, 0xc000, URZ ;  /* 0x0000c0000e0f7890 */ /* 0x000fe2000fffe03f */
[----:B------:R-:W-:Y:S01]  /*107b0*/  SEL R5, RZ, 0x1, P3 ;  /* 0x00000001ff057807 */ /* 0x000fe20001800000 */
[----:B------:R-:W-:Y:S01]  /*107c0*/  UIADD3 UR19, UR14, 0xe000, URZ ;  /* 0x0000e0000e137890 */ /* 0x000fe2000fffe03f */
[----:B------:R-:W-:Y:S01]  /*107d0*/  SEL R0, R0, RZ, P3 ;  /* 0x000000ff00007207 */ /* 0x000fe20001800000 */
[----:B------:R-:W-:Y:S01]  /*107e0*/  UIADD3 UR23, UR14, 0x10000, URZ ;  /* 0x000100000e177890 */ /* 0x000fe2000fffe03f */
[----:B------:R-:W-:Y:S02]  /*107f0*/  LOP3.LUT R4, R4, R5, RZ, 0x3c, !PT ;  /* 0x0000000504047212 */ /* 0x000fe400078e3cff */
        /* <DEDUP_REMOVED lines=16> */
[----:B--2---:R-:W-:Y:S01]  /*10900*/  NOP ;  /* 0x0000000000007918 */ /* 0x004fe20000000000 */
.L_x_110:
[----:B------:R-:W-:Y:S05]  /*10910*/  BSYNC B1 ;  /* 0x0000000000017941 */ /* 0x000fea0003800000 */
.L_x_109:
[----:B------:R-:W-:Y:S01]  /*10920*/  ISETP.GE.AND P3, PT, R6, 0x2, PT ;  /* 0x000000020600780c */ /* 0x000fe20003f66270 */
[----:B------:R-:W-:-:S12]  /*10930*/  BSSY B1, `(.L_x_114) ;  /* 0x0000080000017945 */ /* 0x000fd80003800000 */
[----:B------:R-:W-:Y:S05]  /*10940*/  @!P3 BRA `(.L_x_115) ;  /* 0x0000000400f8b947 */ /* 0x000fea0003800000 */
[----:B------:R-:W-:-:S07]  /*10950*/  IMAD.SHL.U32 R6, R6, 0x2, RZ ;  /* 0x0000000206067824 */ /* 0x000fce00078e00ff */
.L_x_126:
[----:B------:R-:W-:Y:S04]  /*10960*/  BSSY B2, `(.L_x_116) ;  /* 0x000003b000027945 */ /* 0x000fe80003800000 */
[----:B------:R-:W-:Y:S05]  /*10970*/  @!P6 BRA `(.L_x_117) ;  /* 0x0000000000e4e947 */ /* 0x000fea0003800000 */
[----:B-1----:R-:W1:Y:S01]  /*10980*/  S2R R8, SR_CgaCtaId ;  /* 0x0000000000087919 */ /* 0x002e620000008800 */
[----:B------:R-:W-:-:S04]  /*10990*/  MOV R5, 0x400 ;  /* 0x0000040000057802 */ /* 0x000fc80000000f00 */
[----:B-1----:R-:W-:Y:S02]  /*109a0*/  LEA R5, R8, R5, 0x18 ;  /* 0x0000000508057211 */ /* 0x002fe400078ec0ff */
[----:B------:R-:W-:Y:S02]  /*109b0*/  SHF.L.U32 R8, R4, 0x1f, RZ ;  /* 0x0000001f04087819 */ /* 0x000fe400000006ff */
[----:B------:R-:W-:-:S04]  /*109c0*/  LEA R7, R0, R5, 0x3 ;  /* 0x0000000500077211 */ /* 0x000fc800078e18ff */
[----:B------:R-:W1:Y:S02]  /*109d0*/  SYNCS.PHASECHK.TRANS64.TRYWAIT P3, [R7+URZ+0x40428], R8 ;  /* 0x04042808070075a7 */ /* 0x000e64000806017f */
[----:B-1----:R-:W-:Y:S05]  /*109e0*/  @!P3 BRA `(.L_x_118) ;  /* 0x0000000c0080b947 */ /* 0x002fea0003800000 */
.L_x_145:
[----:B------:R-:W-:Y:S01]  /*109f0*/  UPRMT UR4, UR20, 0x9910, URZ ;  /* 0x0000991014047896 */ /* 0x000fe2000800003f */
[----:B-1----:R-:W-:-:S03]  /*10a00*/  @P2 MOV R8, 0xa000 ;  /* 0x0000a00000082802 */ /* 0x002fc60000000f00 */
[----:B------:R-:W-:Y:S01]  /*10a10*/  UISETP.NE.AND UP0, UPT, UR4, 0x2, UPT ;  /* 0x000000020400788c */ /* 0x000fe2000bf05270 */
[----:B------:R1:W-:Y:S05]  /*10a20*/  @P2 SYNCS.ARRIVE.TRANS64 RZ, [R7+URZ+0x40400], R8 ;  /* 0x0404000807ff29a7 */ /* 0x0003ea000800003f */
[----:B------:R-:W-:-:S13]  /*10a30*/  PLOP3.LUT P3, PT, PT, PT, UP0, 0x80, 0x0 ;  /* 0x000000000000781c */ /* 0x000fda0003f6f008 */
[----:B-1----:R-:W-:Y:S05]  /*10a40*/  @P3 BRA `(.L_x_119) ;  /* 0x0000000000043947 */ /* 0x002fea0003800000 */
[----:B------:R-:W-:Y:S01]  /*10a50*/  BPT.TRAP 0x1 ;  /* 0x000000040000795c */ /* 0x000fe20000300000 */
.L_x_119:
[----:B------:R-:W-:Y:S05]  /*10a60*/  @P0 BRA `(.L_x_120) ;  /* 0x0000000000040947 */ /* 0x000fea0003800000 */
[----:B------:R-:W-:Y:S01]  /*10a70*/  BPT.TRAP 0x1 ;  /* 0x000000040000795c */ /* 0x000fe20000300000 */
.L_x_120:
        /* <DEDUP_REMOVED lines=9> */
[----:B------:R-:W-:Y:S01]  /*10b10*/  R2UR UR13, R2 ;  /* 0x00000000020d72ca */ /* 0x000fe200000e0000 */
[----:B------:R-:W-:Y:S01]  /*10b20*/  UMOV UR7, 0x10000000 ;  /* 0x1000000000077882 */ /* 0x000fe20000000000 */
[----:B------:R-:W-:Y:S01]  /*10b30*/  UMOV UR18, 0x20 ;  /* 0x0000002000127882 */ /* 0x000fe20000000000 */
[----:B------:R-:W-:Y:S01]  /*10b40*/  UMOV UR22, 0x40 ;  /* 0x0000004000167882 */ /* 0x000fe20000000000 */
[----:B------:R-:W-:Y:S01]  /*10b50*/  IADD3 R0, R0, 0x1, RZ ;  /* 0x0000000100007810 */ /* 0x000fe20007ffe0ff */
[----:B------:R-:W-:-:S02]  /*10b60*/  UIADD3 UR9, UR9, 0x40400, URZ ;  /* 0x0004040009097890 */ /* 0x000fc4000fffe03f */
[----:B------:R-:W-:Y:S01]  /*10b70*/  USHF.L.U32 UR11, UR11, 0x7, URZ ;  /* 0x000000070b0b7899 */ /* 0x000fe2000800063f */
        /* <DEDUP_REMOVED lines=25> */
.L_x_117:
[----:B------:R-:W-:Y:S05]  /*10d10*/  BSYNC B2 ;  /* 0x0000000000027941 */ /* 0x000fea0003800000 */
.L_x_116:
[----:B------:R-:W-:Y:S01]  /*10d20*/  ISETP.LT.OR P3, PT, R6, 0x4, !P6 ;  /* 0x000000040600780c */ /* 0x000fe20007761670 */
[----:B------:R-:W-:-:S12]  /*10d30*/  BSSY B2, `(.L_x_121) ;  /* 0x000003c000027945 */ /* 0x000fd80003800000 */
[----:B------:R-:W-:Y:S05]  /*10d40*/  @P3 BRA `(.L_x_122) ;  /* 0x0000000000e83947 */ /* 0x000fea0003800000 */
[----:B-1----:R-:W1:Y:S01]  /*10d50*/  S2R R8, SR_CgaCtaId ;  /* 0x0000000000087919 */ /* 0x002e620000008800 */
[----:B------:R-:W-:-:S04]  /*10d60*/  MOV R5, 0x400 ;  /* 0x0000040000057802 */ /* 0x000fc80000000f00 */
[----:B-1----:R-:W-:Y:S02]  /*10d70*/  LEA R5, R8, R5, 0x18 ;  /* 0x0000000508057211 */ /* 0x002fe400078ec0ff */
[----:B------:R-:W-:-:S03]  /*10d80*/  SHF.L.U32 R8, R4, 0x1f, RZ ;  /* 0x0000001f04087819 */ /* 0x000fc600000006ff */
[----:B------:R-:W-:-:S04]  /*10d90*/  IMAD R7, R0, 0x8, R5 ;  /* 0x0000000800077824 */ /* 0x000fc800078e0205 */
[----:B------:R-:W1:Y:S02]  /*10da0*/  SYNCS.PHASECHK.TRANS64.TRYWAIT P3, [R7+URZ+0x40428], R8 ;  /* 0x04042808070075a7 */ /* 0x000e64000806017f */
[----:B-1----:R-:W-:Y:S05]  /*10db0*/  @!P3 BRA `(.L_x_123) ;  /* 0x0000000800a0b947 */ /* 0x002fea0003800000 */
.L_x_146:
[----:B------:R-:W-:Y:S01]  /*10dc0*/  UPRMT UR4, UR20, 0x9910, URZ ;  /* 0x0000991014047896 */ /* 0x000fe2000800003f */
[----:B-1----:R-:W-:-:S03]  /*10dd0*/  @P1 MOV R8, 0xa000 ;  /* 0x0000a00000081802 */ /* 0x002fc60000000f00 */
[----:B------:R-:W-:Y:S01]  /*10de0*/  UISETP.NE.AND UP0, UPT, UR4, 0x2, UPT ;  /* 0x000000020400788c */ /* 0x000fe2000bf05270 */
[----:B------:R1:W-:Y:S05]  /*10df0*/  @P1 SYNCS.ARRIVE.TRANS64 RZ, [R7+URZ+0x40400], R8 ;  /* 0x0404000807ff19a7 */ /* 0x0003ea000800003f */
[----:B------:R-:W-:-:S13]  /*10e00*/  PLOP3.LUT P3, PT, PT, PT, UP0, 0x80, 0x0 ;  /* 0x000000000000781c */ /* 0x000fda0003f6f008 */
[----:B-1----:R-:W-:Y:S05]  /*10e10*/  @P3 BRA `(.L_x_124) ;  /* 0x0000000000043947 */ /* 0x002fea0003800000 */
[----:B------:R-:W-:Y:S01]  /*10e20*/  BPT.TRAP 0x1 ;  /* 0x000000040000795c */ /* 0x000fe20000300000 */
.L_x_124:
[----:B------:R-:W-:Y:S05]  /*10e30*/  @P0 BRA `(.L_x_125) ;  /* 0x0000000000040947 */ /* 0x000fea0003800000 */
[----:B------:R-:W-:Y:S01]  /*10e40*/  BPT.TRAP 0x1 ;  /* 0x000000040000795c */ /* 0x000fe20000300000 */
.L_x_125:
        /* <DEDUP_REMOVED lines=14> */
[----:B------:R-:W-:Y:S01]  /*10f30*/  UIADD3 UR9, UR9, 0x40400, URZ ;  /* 0x0004040009097890 */ /* 0x000fe2000fffe03f */
[----:B------:R-:W-:Y:S01]  /*10f40*/  IADD3 R9, R9, 0x1, RZ ;  /* 0x0000000109097810 */ /* 0x000fe20007ffe0ff */
[----:B------:R-:W-:Y:S01]  /*10f50*/  USHF.L.U32 UR11, UR11, 0x7, URZ ;  /* 0x000000070b0b7899 */ /* 0x000fe2000800063f */
[----:B------:R-:W-:Y:S01]  /*10f60*/  ISETP.NE.AND P3, PT, R0, 0x5, PT ;  /* 0x000000050000780c */ /* 0x000fe20003f65270 */
[----:B------:R-:W-:-:S02]  /*10f70*/  UIADD3 UR8, UR14, 0xa000, URZ ;  /* 0x0000a0000e087890 */ /* 0x000fc4000fffe03f */
        /* <DEDUP_REMOVED lines=23> */
.L_x_122:
[----:B------:R-:W-:Y:S05]  /*110f0*/  BSYNC B2 ;  /* 0x0000000000027941 */ /* 0x000fea0003800000 */
.L_x_121:
[C---:B------:R-:W-:Y:S01]  /*11100*/  ISETP.GT.AND P3, PT, R6.reuse, 0x4, PT ;  /* 0x000000040600780c */ /* 0x040fe20003f64270 */
[----:B------:R-:W-:-:S12]  /*11110*/  VIADD R6, R6, 0xfffffffe ;  /* 0xfffffffe06067836 */ /* 0x000fd80000000000 */
[----:B------:R-:W-:Y:S05]  /*11120*/  @P3 BRA `(.L_x_126) ;  /* 0xfffffff8000c3947 */ /* 0x000fea000383ffff */
.L_x_115:
[----:B------:R-:W-:Y:S05]  /*11130*/  BSYNC B1 ;  /* 0x0000000000017941 */ /* 0x000fea0003800000 */
.L_x_114:
[----:B------:R-:W-:Y:S01]  /*11140*/  IADD3 R17, R17, UR21, RZ ;  /* 0x0000001511117c10 */ /* 0x000fe2000fffe0ff */
[----:B------:R-:W-:Y:S01]  /*11150*/  ULDC UR4, c[0x0][0xa00] ;  /* 0x0002800000047ab9 */ /* 0x000fe20000000800 */
[----:B-1----:R-:W-:Y:S02]  /*11160*/  PRMT R5, RZ, 0x7610, R5 ;  /* 0x00007610ff057816 */ /* 0x002fe40000000005 */
[----:B------:R-:W-:-:S13]  /*11170*/  ISETP.GE.AND P3, PT, R17, UR4, PT ;  /* 0x0000000411007c0c */ /* 0x000fda000bf66270 */
[----:B------:R-:W-:Y:S05]  /*11180*/  @!P3 BRA `(.L_x_127) ;  /* 0xffffffec003cb947 */ /* 0x000fea000383ffff */
[----:B------:R-:W-:Y:S05]  /*11190*/  BSYNC B0 ;  /* 0x0000000000007941 */ /* 0x000fea0003800000 */
.L_x_99:
[----:B------:R-:W-:Y:S05]  /*111a0*/  EXIT ;  /* 0x000000000000794d */ /* 0x000fea0003800000 */
.L_x_17:
[----:B-1----:R-:W-:-:S04]  /*111b0*/  MOV R3, UR4 ;  /* 0x0000000400037c02 */ /* 0x002fc80008000f00 */
[----:B------:R1:W2:Y:S03]  /*111c0*/  SYNCS.PHASECHK.TRANS64.TRYWAIT P1, [R3+URZ+0x40450], R0 ;  /* 0x04045000030075a7 */ /* 0x0002a6000802017f */
[----:B--2---:R-:W-:Y:S05]  /*111d0*/  @!P1 NANOSLEEP.SYNCS 0x989680 ;  /* 0x009896800000995d */ /* 0x004fea0003900000 */
[----:B------:R-:W2:Y:S02]  /*111e0*/  @!P1 SYNCS.PHASECHK.TRANS64 P1, [R3+URZ+0x40450], R0 ;  /* 0x04045000030095a7 */ /* 0x000ea4000802007f */
[----:B--2---:R-:W-:Y:S05]  /*111f0*/  @!P1 BRA `(.L_x_17) ;  /* 0xfffffffc00ec9947 */ /* 0x004fea000383ffff */
[----:B------:R-:W-:Y:S05]  /*11200*/  BRA `(.L_x_128) ;  /* 0xffffff0000607947 */ /* 0x000fea000383ffff */
.L_x_19:
[----:B-1----:R-:W-:-:S04]  /*11210*/  MOV R5, UR5 ;  /* 0x0000000500057c02 */ /* 0x002fc80008000f00 */
[----:B------:R1:W2:Y:S03]  /*11220*/  SYNCS.PHASECHK.TRANS64.TRYWAIT P1, [R5+URZ+0x40400], R0 ;  /* 0x04040000050075a7 */ /* 0x0002a6000802017f */
[----:B--2---:R-:W-:Y:S05]  /*11230*/  @!P1 NANOSLEEP.SYNCS 0x989680 ;  /* 0x009896800000995d */ /* 0x004fea0003900000 */
[----:B------:R-:W2:Y:S02]  /*11240*/  @!P1 SYNCS.PHASECHK.TRANS64 P1, [R5+URZ+0x40400], R0 ;  /* 0x04040000050095a7 */ /* 0x000ea4000802007f */
[----:B--2---:R-:W-:Y:S05]  /*11250*/  @!P1 BRA `(.L_x_19) ;  /* 0xfffffffc00ec9947 */ /* 0x004fea000383ffff */
[----:B------:R-:W-:Y:S05]  /*11260*/  BRA `(.L_x_129) ;  /* 0xffffff0000747947 */ /* 0x000fea000383ffff */
.L_x_20:
[----:B-1----:R-:W-:-:S04]  /*11270*/  IMAD.U32 R0, RZ, RZ, UR57 ;  /* 0x00000039ff007e24 */ /* 0x002fc8000f8e00ff */
[----:B------:R1:W2:Y:S03]  /*11280*/  SYNCS.PHASECHK.TRANS64.TRYWAIT P1, [R0+URZ+-0x8], R3 ;  /* 0xfffff803000075a7 */ /* 0x0002a6000802017f */
[----:B--2---:R-:W-:Y:S05]  /*11290*/  @!P1 NANOSLEEP.SYNCS 0x989680 ;  /* 0x009896800000995d */ /* 0x004fea0003900000 */
[----:B------:R-:W2:Y:S02]  /*112a0*/  @!P1 SYNCS.PHASECHK.TRANS64 P1, [R0+URZ+-0x8], R3 ;  /* 0xfffff803000095a7 */ /* 0x000ea4000802007f */
[----:B--2---:R-:W-:Y:S05]  /*112b0*/  @!P1 BRA `(.L_x_20) ;  /* 0xfffffffc00ec9947 */ /* 0x004fea000383ffff */
[----:B------:R-:W-:Y:S05]  /*112c0*/  BRA `(.L_x_130) ;  /* 0xffffff0000647947 */ /* 0x000fea000383ffff */
.L_x_22:
[----:B-1----:R-:W-:-:S04]  /*112d0*/  MOV R9, UR6 ;  /* 0x0000000600097c02 */ /* 0x002fc80008000f00 */
[----:B------:R1:W2:Y:S03]  /*112e0*/  SYNCS.PHASECHK.TRANS64.TRYWAIT P1, [R9+URZ+0x40400], R4 ;  /* 0x04040004090075a7 */ /* 0x0002a6000802017f */
[----:B--2---:R-:W-:Y:S05]  /*112f0*/  @!P1 NANOSLEEP.SYNCS 0x989680 ;  /* 0x009896800000995d */ /* 0x004fea0003900000 */
[----:B------:R-:W2:Y:S02]  /*11300*/  @!P1 SYNCS.PHASECHK.TRANS64 P1, [R9+URZ+0x40400], R4 ;  /* 0x04040004090095a7 */ /* 0x000ea4000802007f */
[----:B--2---:R-:W-:Y:S05]  /*11310*/  @!P1 BRA `(.L_x_22) ;  /* 0xfffffffc00ec9947 */ /* 0x004fea000383ffff */
[----:B------:R-:W-:Y:S05]  /*11320*/  BRA `(.L_x_131) ;  /* 0xffffff2c00847947 */ /* 0x000fea000383ffff */
.L_x_27:
[----:B-1----:R-:W-:-:S04]  /*11330*/  MOV R6, UR6 ;  /* 0x0000000600067c02 */ /* 0x002fc80008000f00 */
[----:B------:R1:W2:Y:S03]  /*11340*/  SYNCS.PHASECHK.TRANS64.TRYWAIT P2, [R6+URZ+0x40400], R5 ;  /* 0x04040005060075a7 */ /* 0x0002a6000804017f */
[----:B--2---:R-:W-:Y:S05]  /*11350*/  @!P2 NANOSLEEP.SYNCS 0x989680 ;  /* 0x009896800000a95d */ /* 0x004fea0003900000 */
[----:B------:R-:W2:Y:S02]  /*11360*/  @!P2 SYNCS.PHASECHK.TRANS64 P2, [R6+URZ+0x40400], R5 ;  /* 0x040400050600a5a7 */ /* 0x000ea4000804007f */
[----:B--2---:R-:W-:Y:S05]  /*11370*/  @!P2 BRA `(.L_x_27) ;  /* 0xfffffffc00eca947 */ /* 0x004fea000383ffff */
[----:B------:R-:W-:Y:S05]  /*11380*/  BRA `(.L_x_132) ;  /* 0xffffff3c00807947 */ /* 0x000fea000383ffff */
.L_x_31:
[----:B-1----:R-:W-:-:S04]  /*11390*/  MOV R8, UR10 ;  /* 0x0000000a00087c02 */ /* 0x002fc80008000f00 */
[----:B------:R1:W2:Y:S03]  /*113a0*/  SYNCS.PHASECHK.TRANS64.TRYWAIT P2, [R8+URZ+0x40400], R75 ;  /* 0x0404004b080075a7 */ /* 0x0002a6000804017f */
[----:B--2---:R-:W-:Y:S05]  /*113b0*/  @!P2 NANOSLEEP.SYNCS 0x989680 ;  /* 0x009896800000a95d */ /* 0x004fea0003900000 */
[----:B------:R-:W2:Y:S02]  /*113c0*/  @!P2 SYNCS.PHASECHK.TRANS64 P2, [R8+URZ+0x40400], R75 ;  /* 0x0404004b0800a5a7 */ /* 0x000ea4000804007f */
[----:B--2---:R-:W-:Y:S05]  /*113d0*/  @!P2 BRA `(.L_x_31) ;  /* 0xfffffffc00eca947 */ /* 0x004fea000383ffff */
[----:B------:R-:W-:Y:S05]  /*113e0*/  BRA `(.L_x_30) ;  /* 0xffffff6400947947 */ /* 0x000fea000383ffff */
.L_x_39:
[----:B-1----:R-:W-:-:S04]  /*113f0*/  IMAD.U32 R6, RZ, RZ, UR6 ;  /* 0x00000006ff067e24 */ /* 0x002fc8000f8e00ff */
[----:B------:R1:W2:Y:S03]  /*11400*/  SYNCS.PHASECHK.TRANS64.TRYWAIT P2, [R6+URZ+0x40400], R5 ;  /* 0x04040005060075a7 */ /* 0x0002a6000804017f */
[----:B--2---:R-:W-:Y:S05]  /*11410*/  @!P2 NANOSLEEP.SYNCS 0x989680 ;  /* 0x009896800000a95d */ /* 0x004fea0003900000 */
[----:B------:R-:W2:Y:S02]  /*11420*/  @!P2 SYNCS.PHASECHK.TRANS64 P2, [R6+URZ+0x40400], R5 ;  /* 0x040400050600a5a7 */ /* 0x000ea4000804007f */
[----:B--2---:R-:W-:Y:S05]  /*11430*/  @!P2 BRA `(.L_x_39) ;  /* 0xfffffffc00eca947 */ /* 0x004fea000383ffff */
[----:B------:R-:W-:Y:S05]  /*11440*/  BRA `(.L_x_133) ;  /* 0xffffff7400cc7947 */ /* 0x000fea000383ffff */
.L_x_43:
[----:B-1----:R-:W-:-:S04]  /*11450*/  MOV R8, UR10 ;  /* 0x0000000a00087c02 */ /* 0x002fc80008000f00 */
[----:B------:R1:W2:Y:S03]  /*11460*/  SYNCS.PHASECHK.TRANS64.TRYWAIT P2, [R8+URZ+0x40400], R11 ;  /* 0x0404000b080075a7 */ /* 0x0002a6000804017f */
[----:B--2---:R-:W-:Y:S05]  /*11470*/  @!P2 NANOSLEEP.SYNCS 0x989680 ;  /* 0x009896800000a95d */ /* 0x004fea0003900000 */
[----:B------:R-:W2:Y:S02]  /*11480*/  @!P2 SYNCS.PHASECHK.TRANS64 P2, [R8+URZ+0x40400], R11 ;  /* 0x0404000b0800a5a7 */ /* 0x000ea4000804007f */
[----:B--2---:R-:W-:Y:S05]  /*11490*/  @!P2 BRA `(.L_x_43) ;  /* 0xfffffffc00eca947 */ /* 0x004fea000383ffff */
[----:B------:R-:W-:Y:S05]  /*114a0*/  BRA `(.L_x_42) ;  /* 0xffffffa800647947 */ /* 0x000fea000383ffff */
.L_x_63:
[----:B-1----:R-:W-:-:S04]  /*114b0*/  MOV R3, UR57 ;  /* 0x0000003900037c02 */ /* 0x002fc80008000f00 */
[----:B------:R1:W2:Y:S03]  /*114c0*/  SYNCS.PHASECHK.TRANS64.TRYWAIT P1, [R3+URZ+0x8], R0 ;  /* 0x00000800030075a7 */ /* 0x0002a6000802017f */
[----:B--2---:R-:W-:Y:S05]  /*114d0*/  @!P1 NANOSLEEP.SYNCS 0x989680 ;  /* 0x009896800000995d */ /* 0x004fea0003900000 */
[----:B------:R-:W2:Y:S02]  /*114e0*/  @!P1 SYNCS.PHASECHK.TRANS64 P1, [R3+URZ+0x8], R0 ;  /* 0x00000800030095a7 */ /* 0x000ea4000802007f */
[----:B--2---:R-:W-:Y:S05]  /*114f0*/  @!P1 BRA `(.L_x_63) ;  /* 0xfffffffc00ec9947 */ /* 0x004fea000383ffff */
[----:B------:R-:W-:Y:S05]  /*11500*/  BRA `(.L_x_134) ;  /* 0xffffffc4000c7947 */ /* 0x000fea000383ffff */
.L_x_84:
[----:B------:R-:W-:Y:S01]  /*11510*/  BSSY B1, `(.L_x_135) ;  /* 0x0000006000017945 */ /* 0x000fe20003800000 */
[----:B------:R-:W-:-:S07]  /*11520*/  MOV R15, 0xffffffff ;  /* 0xffffffff000f7802 */ /* 0x000fce0000000f00 */
[----:B------:R-:W-:Y:S05]  /*11530*/  WARPSYNC.COLLECTIVE R15, `(.L_x_136) ;  /* 0x000000000f0c7348 */ /* 0x000fea0003c00000 */
[----:B------:R-:W-:Y:S02]  /*11540*/  ELECT P6, UR62, PT ;  /* 0x00000000003e782f */ /* 0x000fe400038c0000 */
[----:B------:R-:W-:Y:S01]  /*11550*/  MOV R14, UR62 ;  /* 0x0000003e000e7c02 */ /* 0x000fe20008000f00 */
[----:B------:R-:W-:Y:S10]  /*11560*/  ENDCOLLECTIVE ;  /* 0x000000000000791b */ /* 0x000ff40003800000 */
.L_x_136:
[----:B------:R-:W-:Y:S05]  /*11570*/  BSYNC B1 ;  /* 0x0000000000017941 */ /* 0x000fea0003800000 */
.L_x_135:
[----:B------:R-:W-:Y:S05]  /*11580*/  BRA `(.L_x_137) ;  /* 0xffffffdc00cc7947 */ /* 0x000fea000383ffff */
.L_x_87:
[----:B-1----:R1:W2:Y:S02]  /*11590*/  SYNCS.PHASECHK.TRANS64.TRYWAIT P2, [R7+URZ+0x40460], R6 ;  /* 0x04046006070075a7 */ /* 0x0022a4000804017f */
[----:B--2---:R-:W-:Y:S05]  /*115a0*/  @!P2 NANOSLEEP.SYNCS 0x989680 ;  /* 0x009896800000a95d */ /* 0x004fea0003900000 */
[----:B------:R-:W2:Y:S02]  /*115b0*/  @!P2 SYNCS.PHASECHK.TRANS64 P2, [R7+URZ+0x40460], R6 ;  /* 0x040460060700a5a7 */ /* 0x000ea4000804007f */
[----:B--2---:R-:W-:Y:S05]  /*115c0*/  @!P2 BRA `(.L_x_87) ;  /* 0xfffffffc00f0a947 */ /* 0x004fea000383ffff */
[----:B------:R-:W-:Y:S05]  /*115d0*/  BRA `(.L_x_138) ;  /* 0xffffffdc00ec7947 */ /* 0x000fea000383ffff */
.L_x_92:
[----:B-1----:R1:W2:Y:S02]  /*115e0*/  SYNCS.PHASECHK.TRANS64.TRYWAIT P2, [R7+URZ+0x404b0], R4 ;  /* 0x0404b004070075a7 */ /* 0x0022a4000804017f */
[----:B--2---:R-:W-:Y:S05]  /*115f0*/  @!P2 NANOSLEEP.SYNCS 0x989680 ;  /* 0x009896800000a95d */ /* 0x004fea0003900000 */
[----:B------:R-:W2:Y:S02]  /*11600*/  @!P2 SYNCS.PHASECHK.TRANS64 P2, [R7+URZ+0x404b0], R4 ;  /* 0x0404b0040700a5a7 */ /* 0x000ea4000804007f */
[----:B--2---:R-:W-:Y:S05]  /*11610*/  @!P2 BRA `(.L_x_92) ;  /* 0xfffffffc00f0a947 */ /* 0x004fea000383ffff */
[----:B------:R-:W-:Y:S05]  /*11620*/  BRA `(.L_x_91) ;  /* 0xffffffe000d07947 */ /* 0x000fea000383ffff */
.L_x_95:
[----:B-1----:R1:W2:Y:S02]  /*11630*/  SYNCS.PHASECHK.TRANS64.TRYWAIT P2, [R4+URZ+0x40460], R9 ;  /* 0x04046009040075a7 */ /* 0x0022a4000804017f */
[----:B--2---:R-:W-:Y:S05]  /*11640*/  @!P2 NANOSLEEP.SYNCS 0x989680 ;  /* 0x009896800000a95d */ /* 0x004fea0003900000 */
[----:B------:R-:W2:Y:S02]  /*11650*/  @!P2 SYNCS.PHASECHK.TRANS64 P2, [R4+URZ+0x40460], R9 ;  /* 0x040460090400a5a7 */ /* 0x000ea4000804007f */
[----:B--2---:R-:W-:Y:S05]  /*11660*/  @!P2 BRA `(.L_x_95) ;  /* 0xfffffffc00f0a947 */ /* 0x004fea000383ffff */
[----:B------:R-:W-:Y:S05]  /*11670*/  BRA `(.L_x_139) ;  /* 0xffffffe000e47947 */ /* 0x000fea000383ffff */
.L_x_100:
[----:B------:R-:W-:Y:S01]  /*11680*/  BSSY B1, `(.L_x_140) ;  /* 0x0000006000017945 */ /* 0x000fe20003800000 */
[----:B------:R-:W-:-:S07]  /*11690*/  IMAD.MOV.U32 R15, RZ, RZ, -0x1 ;  /* 0xffffffffff0f7424 */ /* 0x000fce00078e00ff */
[----:B------:R-:W-:Y:S05]  /*116a0*/  WARPSYNC.COLLECTIVE R15, `(.L_x_141) ;  /* 0x000000000f0c7348 */ /* 0x000fea0003c00000 */
[----:B------:R-:W-:Y:S02]  /*116b0*/  ELECT P6, UR62, PT ;  /* 0x00000000003e782f */ /* 0x000fe400038c0000 */
[----:B------:R-:W-:Y:S01]  /*116c0*/  MOV R14, UR62 ;  /* 0x0000003e000e7c02 */ /* 0x000fe20008000f00 */
[----:B------:R-:W-:Y:S10]  /*116d0*/  ENDCOLLECTIVE ;  /* 0x000000000000791b */ /* 0x000ff40003800000 */
.L_x_141:
[----:B------:R-:W-:Y:S05]  /*116e0*/  BSYNC B1 ;  /* 0x0000000000017941 */ /* 0x000fea0003800000 */
.L_x_140:
[----:B------:R-:W-:Y:S05]  /*116f0*/  BRA `(.L_x_142) ;  /* 0xffffffe800787947 */ /* 0x000fea000383ffff */
.L_x_103:
[----:B-1----:R1:W2:Y:S02]  /*11700*/  SYNCS.PHASECHK.TRANS64.TRYWAIT P4, [R8+URZ+0x40428], R7 ;  /* 0x04042807080075a7 */ /* 0x0022a4000808017f */
[----:B--2---:R-:W-:Y:S05]  /*11710*/  @!P4 NANOSLEEP.SYNCS 0x989680 ;  /* 0x009896800000c95d */ /* 0x004fea0003900000 */
[----:B------:R-:W2:Y:S02]  /*11720*/  @!P4 SYNCS.PHASECHK.TRANS64 P4, [R8+URZ+0x40428], R7 ;  /* 0x040428070800c5a7 */ /* 0x000ea4000808007f */
[----:B--2---:R-:W-:Y:S05]  /*11730*/  @!P4 BRA `(.L_x_103) ;  /* 0xfffffffc00f0c947 */ /* 0x004fea000383ffff */
[----:B------:R-:W-:Y:S05]  /*11740*/  BRA `(.L_x_143) ;  /* 0xffffffe8008c7947 */ /* 0x000fea000383ffff */
.L_x_108:
[----:B-1----:R1:W2:Y:S02]  /*11750*/  SYNCS.PHASECHK.TRANS64.TRYWAIT P4, [R5+URZ+0x404b0], R8 ;  /* 0x0404b008050075a7 */ /* 0x0022a4000808017f */
[----:B--2---:R-:W-:Y:S05]  /*11760*/  @!P4 NANOSLEEP.SYNCS 0x989680 ;  /* 0x009896800000c95d */ /* 0x004fea0003900000 */
[----:B------:R-:W2:Y:S02]  /*11770*/  @!P4 SYNCS.PHASECHK.TRANS64 P4, [R5+URZ+0x404b0], R8 ;  /* 0x0404b0080500c5a7 */ /* 0x000ea4000808007f */
[----:B--2---:R-:W-:Y:S05]  /*11780*/  @!P4 BRA `(.L_x_108) ;  /* 0xfffffffc00f0c947 */ /* 0x004fea000383ffff */
[----:B------:R-:W-:Y:S05]  /*11790*/  BRA `(.L_x_107) ;  /* 0xffffffec00687947 */ /* 0x000fea000383ffff */
.L_x_111:
[----:B-1----:R1:W2:Y:S02]  /*117a0*/  SYNCS.PHASECHK.TRANS64.TRYWAIT P3, [R7+URZ+0x40428], R8 ;  /* 0x04042808070075a7 */ /* 0x0022a4000806017f */
[----:B--2---:R-:W-:Y:S05]  /*117b0*/  @!P3 NANOSLEEP.SYNCS 0x989680 ;  /* 0x009896800000b95d */ /* 0x004fea0003900000 */
[----:B------:R-:W2:Y:S02]  /*117c0*/  @!P3 SYNCS.PHASECHK.TRANS64 P3, [R7+URZ+0x40428], R8 ;  /* 0x040428080700b5a7 */ /* 0x000ea4000806007f */
[----:B--2---:R-:W-:Y:S05]  /*117d0*/  @!P3 BRA `(.L_x_111) ;  /* 0xfffffffc00f0b947 */ /* 0x004fea000383ffff */
[----:B------:R-:W-:Y:S05]  /*117e0*/  BRA `(.L_x_144) ;  /* 0xffffffec00807947 */ /* 0x000fea000383ffff */
.L_x_118:
[----:B-1----:R1:W2:Y:S02]  /*117f0*/  SYNCS.PHASECHK.TRANS64.TRYWAIT P3, [R7+URZ+0x40428], R8 ;  /* 0x04042808070075a7 */ /* 0x0022a4000806017f */
[----:B--2---:R-:W-:Y:S05]  /*11800*/  @!P3 NANOSLEEP.SYNCS 0x989680 ;  /* 0x009896800000b95d */ /* 0x004fea0003900000 */
[----:B------:R-:W2:Y:S02]  /*11810*/  @!P3 SYNCS.PHASECHK.TRANS64 P3, [R7+URZ+0x40428], R8 ;  /* 0x040428080700b5a7 */ /* 0x000ea4000806007f */
[----:B--2---:R-:W-:Y:S05]  /*11820*/  @!P3 BRA `(.L_x_118) ;  /* 0xfffffffc00f0b947 */ /* 0x004fea000383ffff */
[----:B------:R-:W-:Y:S05]  /*11830*/  BRA `(.L_x_145) ;  /* 0xfffffff0006c7947 */ /* 0x000fea000383ffff */
.L_x_123:
[----:B-1----:R1:W2:Y:S02]  /*11840*/  SYNCS.PHASECHK.TRANS64.TRYWAIT P3, [R7+URZ+0x40428], R8 ;  /* 0x04042808070075a7 */ /* 0x0022a4000806017f */
[----:B--2---:R-:W-:Y:S05]  /*11850*/  @!P3 NANOSLEEP.SYNCS 0x989680 ;  /* 0x009896800000b95d */ /* 0x004fea0003900000 */
[----:B------:R-:W2:Y:S02]  /*11860*/  @!P3 SYNCS.PHASECHK.TRANS64 P3, [R7+URZ+0x40428], R8 ;  /* 0x040428080700b5a7 */ /* 0x000ea4000806007f */
[----:B--2---:R-:W-:Y:S05]  /*11870*/  @!P3 BRA `(.L_x_123) ;  /* 0xfffffffc00f0b947 */ /* 0x004fea000383ffff */
[----:B------:R-:W-:Y:S05]  /*11880*/  BRA `(.L_x_146) ;  /* 0xfffffff4004c7947 */ /* 0x000fea000383ffff */
        .weak           $__internal_0_$__cuda_sm20_rcp_rn_f32_slowpath
        .type           $__internal_0_$__cuda_sm20_rcp_rn_f32_slowpath,@function
        .size           $__internal_0_$__cuda_sm20_rcp_rn_f32_slowpath,(.L_x_152 - $__internal_0_$__cuda_sm20_rcp_rn_f32_slowpath)
$__internal_0_$__cuda_sm20_rcp_rn_f32_slowpath:
[----:B------:R-:W-:Y:S01]  /*11890*/  SHF.L.U32 R0, R3, 0x1, RZ ;  /* 0x0000000103007819 */ /* 0x000fe200000006ff */
[----:B------:R-:W-:Y:S03]  /*118a0*/  BSSY B2, `(.L_x_147) ;  /* 0x0000030000027945 */ /* 0x000fe60003800000 */
[----:B------:R-:W-:-:S04]  /*118b0*/  SHF.R.U32.HI R20, RZ, 0x18, R0 ;  /* 0x00000018ff147819 */ /* 0x000fc80000011600 */
[----:B------:R-:W-:-:S13]  /*118c0*/  ISETP.NE.U32.AND P0, PT, R20, RZ, PT ;  /* 0x000000ff1400720c */ /* 0x000fda0003f05070 */
[----:B------:R-:W-:Y:S05]  /*118d0*/  @P0 BRA `(.L_x_148) ;  /* 0x0000000000280947 */ /* 0x000fea0003800000 */
[----:B------:R-:W-:-:S04]  /*118e0*/  SHF.L.U32 R0, R3, 0x1, RZ ;  /* 0x0000000103007819 */ /* 0x000fc800000006ff */
[----:B------:R-:W-:-:S13]  /*118f0*/  ISETP.NE.AND P0, PT, R0, RZ, PT ;  /* 0x000000ff0000720c */ /* 0x000fda0003f05270 */
[----:B------:R-:W-:Y:S01]  /*11900*/  @P0 FFMA R8, R3, 1.84467440737095516160e+19, RZ ;  /* 0x5f80000003080823 */ /* 0x000fe200000000ff */
[----:B------:R-:W-:Y:S08]  /*11910*/  @!P0 MUFU.RCP R4, R3 ;  /* 0x0000000300048308 */ /* 0x000ff00000001000 */
[----:B------:R-:W1:Y:S02]  /*11920*/  @P0 MUFU.RCP R9, R8 ;  /* 0x0000000800090308 */ /* 0x000e640000001000 */
[----:B-1----:R-:W-:-:S04]  /*11930*/  @P0 FFMA R0, R8, R9, -1 ;  /* 0xbf80000008000423 */ /* 0x002fc80000000009 */
[----:B------:R-:W-:-:S04]  /*11940*/  @P0 FADD.FTZ R0, -R0, -RZ ;  /* 0x800000ff00000221 */ /* 0x000fc80000010100 */
[----:B------:R-:W-:-:S04]  /*11950*/  @P0 FFMA R0, R9, R0, R9 ;  /* 0x0000000009000223 */ /* 0x000fc80000000009 */
[----:B------:R-:W-:Y:S01]  /*11960*/  @P0 FFMA R4, R0, 1.84467440737095516160e+19, RZ ;  /* 0x5f80000000040823 */ /* 0x000fe200000000ff */
[----:B------:R-:W-:Y:S06]  /*11970*/  BRA `(.L_x_149) ;  /* 0x0000000000887947 */ /* 0x000fec0003800000 */
.L_x_148:
[----:B------:R-:W-:-:S04]  /*11980*/  IADD3 R24, R20, -0xfd, RZ ;  /* 0xffffff0314187810 */ /* 0x000fc80007ffe0ff */
[----:B------:R-:W-:-:S13]  /*11990*/  ISETP.GT.U32.AND P0, PT, R24, 0x1, PT ;  /* 0x000000011800780c */ /* 0x000fda0003f04070 */
[----:B------:R-:W-:Y:S05]  /*119a0*/  @P0 BRA `(.L_x_150) ;  /* 0x0000000000780947 */ /* 0x000fea0003800000 */
[----:B------:R-:W-:Y:S01]  /*119b0*/  LOP3.LUT R0, R3, 0x7fffff, RZ, 0xc0, !PT ;  /* 0x007fffff03007812 */ /* 0x000fe200078ec0ff */
[----:B------:R-:W-:-:S03]  /*119c0*/  IMAD.MOV.U32 R15, RZ, RZ, 0x3 ;  /* 0x00000003ff0f7424 */ /* 0x000fc600078e00ff */
[----:B------:R-:W-:Y:S02]  /*119d0*/  LOP3.LUT R0, R0, 0x3f800000, RZ, 0xfc, !PT ;  /* 0x3f80000000007812 */ /* 0x000fe400078efcff */
[----:B------:R-:W-:Y:S02]  /*119e0*/  SHF.L.U32 R15, R15, R24, RZ ;  /* 0x000000180f0f7219 */ /* 0x000fe400000006ff */
[----:B------:R-:W1:Y:S02]  /*119f0*/  MUFU.RCP R9, R0 ;  /* 0x0000000000097308 */ /* 0x000e640000001000 */
[----:B-1----:R-:W-:-:S04]  /*11a00*/  FFMA R4, R0, R9, -1 ;  /* 0xbf80000000047423 */ /* 0x002fc80000000009 */
[----:B------:R-:W-:-:S04]  /*11a10*/  FADD.FTZ R4, -R4, -RZ ;  /* 0x800000ff04047221 */ /* 0x000fc80000010100 */
[CCC-:B------:R-:W-:Y:S01]  /*11a20*/  FFMA.RM R8, R9.reuse, R4.reuse, R9.reuse ;  /* 0x0000000409087223 */ /* 0x1c0fe20000004009 */
[----:B------:R-:W-:-:S04]  /*11a30*/  FFMA.RP R9, R9, R4, R9 ;  /* 0x0000000409097223 */ /* 0x000fc80000008009 */
[C---:B------:R-:W-:Y:S02]  /*11a40*/  LOP3.LUT R4, R8.reuse, 0x7fffff, RZ, 0xc0, !PT ;  /* 0x007fffff08047812 */ /* 0x040fe400078ec0ff */
[----:B------:R-:W-:Y:S02]  /*11a50*/  FSETP.NEU.FTZ.AND P0, PT, R8, R9, PT ;  /* 0x000000090800720b */ /* 0x000fe40003f1d000 */
[----:B------:R-:W-:Y:S02]  /*11a60*/  LOP3.LUT R4, R4, 0x800000, RZ, 0xfc, !PT ;  /* 0x0080000004047812 */ /* 0x000fe400078efcff */
[----:B------:R-:W-:Y:S02]  /*11a70*/  SEL R8, RZ, 0xffffffff, !P0 ;  /* 0xffffffffff087807 */ /* 0x000fe40004000000 */
[----:B------:R-:W-:Y:S02]  /*11a80*/  LOP3.LUT R15, R15, R4, RZ, 0xc0, !PT ;  /* 0x000000040f0f7212 */ /* 0x000fe400078ec0ff */
[----:B------:R-:W-:-:S02]  /*11a90*/  IADD3 R9, -R8, RZ, RZ ;  /* 0x000000ff08097210 */ /* 0x000fc40007ffe1ff */
[-C--:B------:R-:W-:Y:S02]  /*11aa0*/  SHF.R.U32.HI R15, RZ, R24.reuse, R15 ;  /* 0x00000018ff0f7219 */ /* 0x080fe4000001160f */
[----:B------:R-:W-:Y:S02]  /*11ab0*/  LOP3.LUT P1, RZ, R9, R24, R4, 0xf8, !PT ;  /* 0x0000001809ff7212 */ /* 0x000fe4000782f804 */
[C---:B------:R-:W-:Y:S02]  /*11ac0*/  LOP3.LUT P0, RZ, R15.reuse, 0x1, RZ, 0xc0, !PT ;  /* 0x000000010fff7812 */ /* 0x040fe4000780c0ff */
[----:B------:R-:W-:Y:S02]  /*11ad0*/  LOP3.LUT P2, RZ, R15, 0x2, RZ, 0xc0, !PT ;  /* 0x000000020fff7812 */ /* 0x000fe4000784c0ff */
[----:B------:R-:W-:Y:S02]  /*11ae0*/  IADD3 R9, R20, -0xfc, RZ ;  /* 0xffffff0414097810 */ /* 0x000fe40007ffe0ff */
[----:B------:R-:W-:-:S02]  /*11af0*/  PLOP3.LUT P0, PT, P0, P1, P2, 0xe0, 0x0 ;  /* 0x000000000000781c */ /* 0x000fc40000703c20 */
[----:B------:R-:W-:Y:S02]  /*11b00*/  LOP3.LUT P1, RZ, R3, 0x7fffff, RZ, 0xc0, !PT ;  /* 0x007fffff03ff7812 */ /* 0x000fe4000782c0ff */
[----:B------:R-:W-:Y:S02]  /*11b10*/  SEL R0, RZ, 0x1, !P0 ;  /* 0x00000001ff007807 */ /* 0x000fe40004000000 */
[----:B------:R-:W-:Y:S02]  /*11b20*/  SHF.R.U32.HI R4, RZ, R9, R4 ;  /* 0x00000009ff047219 */ /* 0x000fe40000011604 */
[----:B------:R-:W-:-:S04]  /*11b30*/  IADD3 R0, -R0, RZ, RZ ;  /* 0x000000ff00007210 */ /* 0x000fc80007ffe1ff */
[----:B------:R-:W-:-:S13]  /*11b40*/  ISETP.GE.AND P0, PT, R0, RZ, PT ;  /* 0x000000ff0000720c */ /* 0x000fda0003f06270 */
[----:B------:R-:W-:-:S05]  /*11b50*/  @!P0 VIADD R4, R4, 0x1 ;  /* 0x0000000104048836 */ /* 0x000fca0000000000 */
[----:B------:R-:W-:-:S04]  /*11b60*/  @!P1 SHF.L.U32 R4, R4, 0x1, RZ ;  /* 0x0000000104049819 */ /* 0x000fc800000006ff */
[----:B------:R-:W-:Y:S01]  /*11b70*/  LOP3.LUT R4, R4, 0x80000000, R3, 0xf8, !PT ;  /* 0x8000000004047812 */ /* 0x000fe200078ef803 */
[----:B------:R-:W-:Y:S06]  /*11b80*/  BRA `(.L_x_149) ;  /* 0x0000000000047947 */ /* 0x000fec0003800000 */
.L_x_150:
[----:B------:R1:W2:Y:S02]  /*11b90*/  MUFU.RCP R4, R3 ;  /* 0x0000000300047308 */ /* 0x0002a40000001000 */
.L_x_149:
[----:B------:R-:W-:Y:S05]  /*11ba0*/  BSYNC B2 ;  /* 0x0000000000027941 */ /* 0x000fea0003800000 */
.L_x_147:
[----:B------:R-:W-:Y:S02]  /*11bb0*/  MOV R8, R12 ;  /* 0x0000000c00087202 */ /* 0x000fe40000000f00 */
[----:B------:R-:W-:-:S04]  /*11bc0*/  MOV R9, 0x0 ;  /* 0x0000000000097802 */ /* 0x000fc80000000f00 */
[----:B-12---:R-:W-:Y:S05]  /*11bd0*/  RET.REL.NODEC R8 `(_ZN7cutlass13device_kernelINS_4fmha6kernel28FmhaKernelTmaWarpSpecializedINS1_10collective30FmhaMainloopTmaWarpSpecializedINS_6half_tEffN4cute5tupleIJNS7_1CILi128EEESA_NS9_ILi160EEEEEENS8_IJiNS9_ILi1EEENS8_IJiiEEEEEESF_SF_NS4_12CausalFusionEJNS2_6OptionILNS2_3TagE0ENS9_ILb1EEEEENSH_ILSI_2ESJ_EEEEENS4_15FmhaFwdEpilogueIS6_fNS8_IJNS9_ILi64EEESB_SA_EEEEENS2_23PersistentTileSchedulerEJSK_SL_EEEEEvNT_6ParamsE) ;  /* 0xfffffee408087950 */ /* 0x006fea0003c3ffff */
.L_x_151:
[----:B------:R-:W-:-:S00]  /*11be0*/  BRA `(.L_x_151) ;  /* 0xfffffffc00fc7947 */ /* 0x000fc0000383ffff */
[----:B------:R-:W-:-:S00]  /*11bf0*/  NOP ;  /* 0x0000000000007918 */ /* 0x000fc00000000000 */
        /* <DEDUP_REMOVED lines=8> */
.L_x_152:


//--------------------- .nv.global.init           --------------------------
	.section	.nv.global.init,"aw",@progbits
.nv.global.init:
	.type		$str$24,@object
	.size		$str$24,($str$25 - $str$24)
$str$24:
        /*0000*/ 	.byte	0x28, 0x61, 0x64, 0x64, 0x72, 0x65, 0x73, 0x73, 0x20, 0x26, 0x20, 0x6d, 0x61, 0x73, 0x6b, 0x29
        /*0010*/ 	.byte	0x20, 0x3d, 0x3d, 0x20, 0x30, 0x00
	.type		$str$25,@object
	.size		$str$25,(__unnamed_1 - $str$25)
$str$25:
        /*0016*/ 	.byte	0x2f, 0x74, 0x6d, 0x70, 0x2f, 0x63, 0x75, 0x74, 0x6c, 0x61, 0x73, 0x73, 0x5f, 0x73, 0x77, 0x65
        /*0026*/ 	.byte	0x65, 0x70, 0x5f, 0x73, 0x72, 0x63, 0x2f, 0x69, 0x6e, 0x63, 0x6c, 0x75, 0x64, 0x65, 0x2f, 0x63
        /*0036*/ 	.byte	0x75, 0x74, 0x65, 0x2f, 0x70, 0x6f, 0x69, 0x6e, 0x74, 0x65, 0x72, 0x5f, 0x66, 0x6c, 0x61, 0x67
        /*0046*/ 	.byte	0x67, 0x65, 0x64, 0x2e, 0x68, 0x70, 0x70, 0x00
	.type		__unnamed_1,@object
	.size		__unnamed_1,(__unnamed_2 - __unnamed_1)
__unnamed_1:
        /*004e*/ 	.byte	0x61, 0x75, 0x74, 0x6f, 0x20, 0x63, 0x75, 0x74, 0x65, 0x3a, 0x3a, 0x61, 0x73, 0x5f, 0x70, 0x6f
        /* <DEDUP_REMOVED lines=27> */
        /*020e*/ 	.byte	0x3e, 0x3e, 0x3e, 0x3e, 0x3e, 0x5d, 0x00
	.type		__unnamed_2,@object
	.size		__unnamed_2,(.L_1 - __unnamed_2)
__unnamed_2:
        /* <DEDUP_REMOVED lines=29> */
.L_1:


//--------------------- .nv.shared._ZN7cutlass13device_kernelINS_4fmha6kernel28FmhaKernelTmaWarpSpecializedINS1_10collective30FmhaMainloopTmaWarpSpecializedINS_6half_tEffN4cute5tupleIJNS7_1CILi128EEESA_NS9_ILi160EEEEEENS8_IJiNS9_ILi1EEENS8_IJiiEEEEEESF_SF_NS4_12CausalFusionEJNS2_6OptionILNS2_3TagE0ENS9_ILb1EEEEENSH_ILSI_2ESJ_EEEEENS4_15FmhaFwdEpilogueIS6_fNS8_IJNS9_ILi64EEESB_SA_EEEEENS2_23PersistentTileSchedulerEJSK_SL_EEEEEvNT_6ParamsE --------------------------
	.section	.nv.shared._ZN7cutlass13device_kernelINS_4fmha6kernel28FmhaKernelTmaWarpSpecializedINS1_10collective30FmhaMainloopTmaWarpSpecializedINS_6half_tEffN4cute5tupleIJNS7_1CILi128EEESA_NS9_ILi160EEEEEENS8_IJiNS9_ILi1EEENS8_IJiiEEEEEESF_SF_NS4_12CausalFusionEJNS2_6OptionILNS2_3TagE0ENS9_ILb1EEEEENSH_ILSI_2ESJ_EEEEENS4_15FmhaFwdEpilogueIS6_fNS8_IJNS9_ILi64EEESB_SA_EEEEENS2_23PersistentTileSchedulerEJSK_SL_EEEEEvNT_6ParamsE,"aw",@nobits
	.sectionflags	@""
	.align	16
	.zero		1024


//--------------------- .nv.shared.reserved.0     --------------------------
	.section	.nv.shared.reserved.0,"aw",@nobits
	.weak		__nv_reservedSMEM_offset_0_alias
	.size		__nv_reservedSMEM_offset_0_alias, 0, 0
	.other		__nv_reservedSMEM_offset_0_alias,@"STO_CUDA_RESERVED_SHARED STV_DEFAULT"
__nv_reservedSMEM_offset_0_alias:
	.zero		0


//--------------------- .nv.global                --------------------------
	.section	.nv.global,"aw",@nobits
.nv.global:
	.type		_ZN39_INTERNAL_bcc88acb_4_k_cu_be05b021_34204cute1_E,@object
	.size		_ZN39_INTERNAL_bcc88acb_4_k_cu_be05b021_34204cute1_E,(_ZN39_INTERNAL_bcc88acb_4_k_cu_be05b021_34204cuda3std3__45__cpo6cbeginE - _ZN39_INTERNAL_bcc88acb_4_k_cu_be05b021_34204cute1_E)
_ZN39_INTERNAL_bcc88acb_4_k_cu_be05b021_34204cute1_E:
	.zero		1
	.type		_ZN39_INTERNAL_bcc88acb_4_k_cu_be05b021_34204cuda3std3__45__cpo6cbeginE,@object
	.size		_ZN39_INTERNAL_bcc88acb_4_k_cu_be05b021_34204cuda3std3__45__cpo6cbeginE,(_ZN39_INTERNAL_bcc88acb_4_k_cu_be05b021_34204cuda3std3__48in_placeE - _ZN39_INTERNAL_bcc88acb_4_k_cu_be05b021_34204cuda3std3__45__cpo6cbeginE)
_ZN39_INTERNAL_bcc88acb_4_k_cu_be05b021_34204cuda3std3__45__cpo6cbeginE:
	.zero		1
	.type		_ZN39_INTERNAL_bcc88acb_4_k_cu_be05b021_34204cuda3std3__48in_placeE,@object
	.size		_ZN39_INTERNAL_bcc88acb_4_k_cu_be05b021_34204cuda3std3__48in_placeE,(_ZN39_INTERNAL_bcc88acb_4_k_cu_be05b021_34204cuda3std6ranges3__45__cpo9iter_moveE - _ZN39_INTERNAL_bcc88acb_4_k_cu_be05b021_34204cuda3std3__48in_placeE)
_ZN39_INTERNAL_bcc88acb_4_k_cu_be05b021_34204cuda3std3__48in_placeE:
	.zero		1
	.type		_ZN39_INTERNAL_bcc88acb_4_k_cu_be05b021_34204cuda3std6ranges3__45__cpo9iter_moveE,@object
	.size		_ZN39_INTERNAL_bcc88acb_4_k_cu_be05b021_34204cuda3std6ranges3__45__cpo9iter_moveE,(_ZN39_INTERNAL_bcc88acb_4_k_cu_be05b021_34204cuda3std3__45__cpo5beginE - _ZN39_INTERNAL_bcc88acb_4_k_cu_be05b021_34204cuda3std6ranges3__45__cpo9iter_moveE)
_ZN39_INTERNAL_bcc88acb_4_k_cu_be05b021_34204cuda3std6ranges3__45__cpo9iter_moveE:
	.zero		1
	.type		_ZN39_INTERNAL_bcc88acb_4_k_cu_be05b021_34204cuda3std3__45__cpo5beginE,@object
	.size		_ZN39_INTERNAL_bcc88acb_4_k_cu_be05b021_34204cuda3std3__45__cpo5beginE,(_ZN39_INTERNAL_bcc88acb_4_k_cu_be05b021_34204cuda3std3__441_GLOBAL__N__bcc88acb_4_k_cu_be05b021_34206ignoreE - _ZN39_INTERNAL_bcc88acb_4_k_cu_be05b021_34204cuda3std3__45__cpo5beginE)
_ZN39_INTERNAL_bcc88acb_4_k_cu_be05b021_34204cuda3std3__45__cpo5beginE:
	.zero		1
	.type		_ZN39_INTERNAL_bcc88acb_4_k_cu_be05b021_34204cuda3std3__441_GLOBAL__N__bcc88acb_4_k_cu_be05b021_34206ignoreE,@object
	.size		_ZN39_INTERNAL_bcc88acb_4_k_cu_be05b021_34204cuda3std3__441_GLOBAL__N__bcc88acb_4_k_cu_be05b021_34206ignoreE,(_ZN39_INTERNAL_bcc88acb_4_k_cu_be05b021_34204cute7productE - _ZN39_INTERNAL_bcc88acb_4_k_cu_be05b021_34204cuda3std3__441_GLOBAL__N__bcc88acb_4_k_cu_be05b021_34206ignoreE)
_ZN39_INTERNAL_bcc88acb_4_k_cu_be05b021_34204cuda3std3__441_GLOBAL__N__bcc88acb_4_k_cu_be05b021_34206ignoreE:
	.zero		1
	.type		_ZN39_INTERNAL_bcc88acb_4_k_cu_be05b021_34204cute7productE,@object
	.size		_ZN39_INTERNAL_bcc88acb_4_k_cu_be05b021_34204cute7productE,(_ZN39_INTERNAL_bcc88acb_4_k_cu_be05b021_34204cuda3std3__45__cpo3endE - _ZN39_INTERNAL_bcc88acb_4_k_cu_be05b021_34204cute7productE)
_ZN39_INTERNAL_bcc88acb_4_k_cu_be05b021_34204cute7productE:
	.zero		1
	.type		_ZN39_INTERNAL_bcc88acb_4_k_cu_be05b021_34204cuda3std3__45__cpo3endE,@object
	.size		_ZN39_INTERNAL_bcc88acb_4_k_cu_be05b021_34204cuda3std3__45__cpo3endE,(_ZN39_INTERNAL_bcc88acb_4_k_cu_be05b021_34204cuda3std3__419piecewise_constructE - _ZN39_INTERNAL_bcc88acb_4_k_cu_be05b021_34204cuda3std3__45__cpo3endE)
_ZN39_INTERNAL_bcc88acb_4_k_cu_be05b021_34204cuda3std3__45__cpo3endE:
	.zero		1
	.type		_ZN39_INTERNAL_bcc88acb_4_k_cu_be05b021_34204cuda3std3__419piecewise_constructE,@object
	.size		_ZN39_INTERNAL_bcc88acb_4_k_cu_be05b021_34204cuda3std3__419piecewise_constructE,(_ZN39_INTERNAL_bcc88acb_4_k_cu_be05b021_34204cuda3std3__45__cpo4cendE - _ZN39_INTERNAL_bcc88acb_4_k_cu_be05b021_34204cuda3std3__419piecewise_constructE)
_ZN39_INTERNAL_bcc88acb_4_k_cu_be05b021_34204cuda3std3__419piecewise_constructE:
	.zero		1
	.type		_ZN39_INTERNAL_bcc88acb_4_k_cu_be05b021_34204cuda3std3__45__cpo4cendE,@object
	.size		_ZN39_INTERNAL_bcc88acb_4_k_cu_be05b021_34204cuda3std3__45__cpo4cendE,(_ZN39_INTERNAL_bcc88acb_4_k_cu_be05b021_34204cuda3std6ranges3__45__cpo4swapE - _ZN39_INTERNAL_bcc88acb_4_k_cu_be05b021_34204cuda3std3__45__cpo4cendE)
_ZN39_INTERNAL_bcc88acb_4_k_cu_be05b021_34204cuda3std3__45__cpo4cendE:
	.zero		1
	.type		_ZN39_INTERNAL_bcc88acb_4_k_cu_be05b021_34204cuda3std6ranges3__45__cpo4swapE,@object
	.size		_ZN39_INTERNAL_bcc88acb_4_k_cu_be05b021_34204cuda3std6ranges3__45__cpo4swapE,(.L_9 - _ZN39_INTERNAL_bcc88acb_4_k_cu_be05b021_34204cuda3std6ranges3__45__cpo4swapE)
_ZN39_INTERNAL_bcc88acb_4_k_cu_be05b021_34204cuda3std6ranges3__45__cpo4swapE:
	.zero		1
.L_9:


//--------------------- .nv.constant0._ZN7cutlass13device_kernelINS_4fmha6kernel28FmhaKernelTmaWarpSpecializedINS1_10collective30FmhaMainloopTmaWarpSpecializedINS_6half_tEffN4cute5tupleIJNS7_1CILi128EEESA_NS9_ILi160EEEEEENS8_IJiNS9_ILi1EEENS8_IJiiEEEEEESF_SF_NS4_12CausalFusionEJNS2_6OptionILNS2_3TagE0ENS9_ILb1EEEEENSH_ILSI_2ESJ_EEEEENS4_15FmhaFwdEpilogueIS6_fNS8_IJNS9_ILi64EEESB_SA_EEEEENS2_23PersistentTileSchedulerEJSK_SL_EEEEEvNT_6ParamsE --------------------------
	.section	.nv.constant0._ZN7cutlass13device_kernelINS_4fmha6kernel28FmhaKernelTmaWarpSpecializedINS1_10collective30FmhaMainloopTmaWarpSpecializedINS_6half_tEffN4cute5tupleIJNS7_1CILi128EEESA_NS9_ILi160EEEEEENS8_IJiNS9_ILi1EEENS8_IJiiEEEEEESF_SF_NS4_12CausalFusionEJNS2_6OptionILNS2_3TagE0ENS9_ILb1EEEEENSH_ILSI_2ESJ_EEEEENS4_15FmhaFwdEpilogueIS6_fNS8_IJNS9_ILi64EEESB_SA_EEEEENS2_23PersistentTileSchedulerEJSK_SL_EEEEEvNT_6ParamsE,"a",@progbits
	.sectionflags	@""
	.align	4
.nv.constant0._ZN7cutlass13device_kernelINS_4fmha6kernel28FmhaKernelTmaWarpSpecializedINS1_10collective30FmhaMainloopTmaWarpSpecializedINS_6half_tEffN4cute5tupleIJNS7_1CILi128EEESA_NS9_ILi160EEEEEENS8_IJiNS9_ILi1EEENS8_IJiiEEEEEESF_SF_NS4_12CausalFusionEJNS2_6OptionILNS2_3TagE0ENS9_ILb1EEEEENSH_ILSI_2ESJ_EEEEENS4_15FmhaFwdEpilogueIS6_fNS8_IJNS9_ILi64EEESB_SA_EEEEENS2_23PersistentTileSchedulerEJSK_SL_EEEEEvNT_6ParamsE:
	.zero		2688


//--------------------- SYMBOLS --------------------------

	.type		.nv.reservedSmem.offset0,@object
	.size		.nv.reservedSmem.offset0,0x4
	.type		__assertfail,@function
